//
// Generated by NVIDIA NVVM Compiler
//
// Compiler Build ID: CL-36424714
// Cuda compilation tools, release 13.0, V13.0.88
// Based on NVVM 20.0.0
//

.version 9.0
.target sm_100
.address_size 64

	// .globl	_Z12jacobiKernelPdPKdS1_S1_i

.visible .entry _Z12jacobiKernelPdPKdS1_S1_i(
	.param .u64 .ptr .align 1 _Z12jacobiKernelPdPKdS1_S1_i_param_0,
	.param .u64 .ptr .align 1 _Z12jacobiKernelPdPKdS1_S1_i_param_1,
	.param .u64 .ptr .align 1 _Z12jacobiKernelPdPKdS1_S1_i_param_2,
	.param .u64 .ptr .align 1 _Z12jacobiKernelPdPKdS1_S1_i_param_3,
	.param .u32 _Z12jacobiKernelPdPKdS1_S1_i_param_4
)
{
	.reg .pred 	%p<22>;
	.reg .b32 	%r<83>;
	.reg .b64 	%rd<64>;
	.reg .b64 	%fd<231>;

	ld.param.u64 	%rd17, [_Z12jacobiKernelPdPKdS1_S1_i_param_0];
	ld.param.u64 	%rd19, [_Z12jacobiKernelPdPKdS1_S1_i_param_1];
	ld.param.u64 	%rd20, [_Z12jacobiKernelPdPKdS1_S1_i_param_2];
	ld.param.u64 	%rd18, [_Z12jacobiKernelPdPKdS1_S1_i_param_3];
	ld.param.u32 	%r51, [_Z12jacobiKernelPdPKdS1_S1_i_param_4];
	cvta.to.global.u64 	%rd1, %rd20;
	cvta.to.global.u64 	%rd2, %rd19;
	mov.u32 	%r52, %ctaid.x;
	mov.u32 	%r53, %ntid.x;
	mov.u32 	%r54, %tid.x;
	mad.lo.s32 	%r1, %r52, %r53, %r54;
	setp.ge.s32 	%p1, %r1, %r51;
	@%p1 bra 	$L__BB0_32;
	setp.lt.s32 	%p2, %r1, 1;
	mov.f64 	%fd219, 0d0000000000000000;
	mov.b32 	%r78, 0;
	@%p2 bra 	$L__BB0_14;
	mul.lo.s32 	%r2, %r51, %r1;
	min.s32 	%r57, %r1, %r51;
	max.s32 	%r78, %r57, 1;
	and.b32  	%r4, %r78, 15;
	setp.lt.s32 	%p3, %r57, 16;
	mov.f64 	%fd219, 0d0000000000000000;
	mov.b32 	%r69, 0;
	@%p3 bra 	$L__BB0_5;
	and.b32  	%r69, %r78, 2147483632;
	neg.s32 	%r67, %r69;
	add.s64 	%rd3, %rd2, 64;
	add.s64 	%rd60, %rd1, 64;
	mov.f64 	%fd219, 0d0000000000000000;
	mov.u32 	%r66, %r2;
$L__BB0_4:
	.pragma "nounroll";
	mul.wide.s32 	%rd21, %r66, 8;
	add.s64 	%rd22, %rd3, %rd21;
	ld.global.f64 	%fd34, [%rd22+-64];
	ld.global.f64 	%fd35, [%rd60+-64];
	fma.rn.f64 	%fd36, %fd34, %fd35, %fd219;
	ld.global.f64 	%fd37, [%rd22+-56];
	ld.global.f64 	%fd38, [%rd60+-56];
	fma.rn.f64 	%fd39, %fd37, %fd38, %fd36;
	ld.global.f64 	%fd40, [%rd22+-48];
	ld.global.f64 	%fd41, [%rd60+-48];
	fma.rn.f64 	%fd42, %fd40, %fd41, %fd39;
	ld.global.f64 	%fd43, [%rd22+-40];
	ld.global.f64 	%fd44, [%rd60+-40];
	fma.rn.f64 	%fd45, %fd43, %fd44, %fd42;
	ld.global.f64 	%fd46, [%rd22+-32];
	ld.global.f64 	%fd47, [%rd60+-32];
	fma.rn.f64 	%fd48, %fd46, %fd47, %fd45;
	ld.global.f64 	%fd49, [%rd22+-24];
	ld.global.f64 	%fd50, [%rd60+-24];
	fma.rn.f64 	%fd51, %fd49, %fd50, %fd48;
	ld.global.f64 	%fd52, [%rd22+-16];
	ld.global.f64 	%fd53, [%rd60+-16];
	fma.rn.f64 	%fd54, %fd52, %fd53, %fd51;
	ld.global.f64 	%fd55, [%rd22+-8];
	ld.global.f64 	%fd56, [%rd60+-8];
	fma.rn.f64 	%fd57, %fd55, %fd56, %fd54;
	ld.global.f64 	%fd58, [%rd22];
	ld.global.f64 	%fd59, [%rd60];
	fma.rn.f64 	%fd60, %fd58, %fd59, %fd57;
	ld.global.f64 	%fd61, [%rd22+8];
	ld.global.f64 	%fd62, [%rd60+8];
	fma.rn.f64 	%fd63, %fd61, %fd62, %fd60;
	ld.global.f64 	%fd64, [%rd22+16];
	ld.global.f64 	%fd65, [%rd60+16];
	fma.rn.f64 	%fd66, %fd64, %fd65, %fd63;
	ld.global.f64 	%fd67, [%rd22+24];
	ld.global.f64 	%fd68, [%rd60+24];
	fma.rn.f64 	%fd69, %fd67, %fd68, %fd66;
	ld.global.f64 	%fd70, [%rd22+32];
	ld.global.f64 	%fd71, [%rd60+32];
	fma.rn.f64 	%fd72, %fd70, %fd71, %fd69;
	ld.global.f64 	%fd73, [%rd22+40];
	ld.global.f64 	%fd74, [%rd60+40];
	fma.rn.f64 	%fd75, %fd73, %fd74, %fd72;
	ld.global.f64 	%fd76, [%rd22+48];
	ld.global.f64 	%fd77, [%rd60+48];
	fma.rn.f64 	%fd78, %fd76, %fd77, %fd75;
	ld.global.f64 	%fd79, [%rd22+56];
	ld.global.f64 	%fd80, [%rd60+56];
	fma.rn.f64 	%fd219, %fd79, %fd80, %fd78;
	add.s32 	%r67, %r67, 16;
	add.s32 	%r66, %r66, 16;
	add.s64 	%rd60, %rd60, 128;
	setp.ne.s32 	%p4, %r67, 0;
	@%p4 bra 	$L__BB0_4;
$L__BB0_5:
	setp.eq.s32 	%p5, %r4, 0;
	@%p5 bra 	$L__BB0_14;
	and.b32  	%r12, %r78, 7;
	setp.lt.u32 	%p6, %r4, 8;
	@%p6 bra 	$L__BB0_8;
	add.s32 	%r58, %r69, %r2;
	mul.wide.s32 	%rd23, %r58, 8;
	add.s64 	%rd24, %rd2, %rd23;
	ld.global.f64 	%fd82, [%rd24];
	mul.wide.u32 	%rd25, %r69, 8;
	add.s64 	%rd26, %rd1, %rd25;
	ld.global.f64 	%fd83, [%rd26];
	fma.rn.f64 	%fd84, %fd82, %fd83, %fd219;
	ld.global.f64 	%fd85, [%rd24+8];
	ld.global.f64 	%fd86, [%rd26+8];
	fma.rn.f64 	%fd87, %fd85, %fd86, %fd84;
	ld.global.f64 	%fd88, [%rd24+16];
	ld.global.f64 	%fd89, [%rd26+16];
	fma.rn.f64 	%fd90, %fd88, %fd89, %fd87;
	ld.global.f64 	%fd91, [%rd24+24];
	ld.global.f64 	%fd92, [%rd26+24];
	fma.rn.f64 	%fd93, %fd91, %fd92, %fd90;
	ld.global.f64 	%fd94, [%rd24+32];
	ld.global.f64 	%fd95, [%rd26+32];
	fma.rn.f64 	%fd96, %fd94, %fd95, %fd93;
	ld.global.f64 	%fd97, [%rd24+40];
	ld.global.f64 	%fd98, [%rd26+40];
	fma.rn.f64 	%fd99, %fd97, %fd98, %fd96;
	ld.global.f64 	%fd100, [%rd24+48];
	ld.global.f64 	%fd101, [%rd26+48];
	fma.rn.f64 	%fd102, %fd100, %fd101, %fd99;
	ld.global.f64 	%fd103, [%rd24+56];
	ld.global.f64 	%fd104, [%rd26+56];
	fma.rn.f64 	%fd219, %fd103, %fd104, %fd102;
	add.s32 	%r69, %r69, 8;
$L__BB0_8:
	setp.eq.s32 	%p7, %r12, 0;
	@%p7 bra 	$L__BB0_14;
	and.b32  	%r15, %r78, 3;
	setp.lt.u32 	%p8, %r12, 4;
	@%p8 bra 	$L__BB0_11;
	add.s32 	%r59, %r69, %r2;
	mul.wide.s32 	%rd27, %r59, 8;
	add.s64 	%rd28, %rd2, %rd27;
	ld.global.f64 	%fd106, [%rd28];
	mul.wide.u32 	%rd29, %r69, 8;
	add.s64 	%rd30, %rd1, %rd29;
	ld.global.f64 	%fd107, [%rd30];
	fma.rn.f64 	%fd108, %fd106, %fd107, %fd219;
	ld.global.f64 	%fd109, [%rd28+8];
	ld.global.f64 	%fd110, [%rd30+8];
	fma.rn.f64 	%fd111, %fd109, %fd110, %fd108;
	ld.global.f64 	%fd112, [%rd28+16];
	ld.global.f64 	%fd113, [%rd30+16];
	fma.rn.f64 	%fd114, %fd112, %fd113, %fd111;
	ld.global.f64 	%fd115, [%rd28+24];
	ld.global.f64 	%fd116, [%rd30+24];
	fma.rn.f64 	%fd219, %fd115, %fd116, %fd114;
	add.s32 	%r69, %r69, 4;
$L__BB0_11:
	setp.eq.s32 	%p9, %r15, 0;
	@%p9 bra 	$L__BB0_14;
	mul.wide.u32 	%rd31, %r69, 8;
	add.s64 	%rd61, %rd1, %rd31;
	add.s32 	%r72, %r69, %r2;
	neg.s32 	%r71, %r15;
$L__BB0_13:
	.pragma "nounroll";
	mul.wide.s32 	%rd32, %r72, 8;
	add.s64 	%rd33, %rd2, %rd32;
	ld.global.f64 	%fd117, [%rd33];
	ld.global.f64 	%fd118, [%rd61];
	fma.rn.f64 	%fd219, %fd117, %fd118, %fd219;
	add.s64 	%rd61, %rd61, 8;
	add.s32 	%r72, %r72, 1;
	add.s32 	%r71, %r71, 1;
	setp.ne.s32 	%p10, %r71, 0;
	@%p10 bra 	$L__BB0_13;
$L__BB0_14:
	setp.ge.s32 	%p11, %r78, %r51;
	@%p11 bra 	$L__BB0_18;
	setp.eq.s32 	%p12, %r1, %r78;
	@%p12 bra 	$L__BB0_17;
	mad.lo.s32 	%r60, %r51, %r1, %r78;
	mul.wide.s32 	%rd34, %r60, 8;
	add.s64 	%rd35, %rd2, %rd34;
	ld.global.f64 	%fd119, [%rd35];
	mul.wide.u32 	%rd36, %r78, 8;
	add.s64 	%rd37, %rd1, %rd36;
	ld.global.f64 	%fd120, [%rd37];
	fma.rn.f64 	%fd219, %fd119, %fd120, %fd219;
$L__BB0_17:
	add.s32 	%r78, %r78, 1;
$L__BB0_18:
	setp.ge.s32 	%p13, %r78, %r51;
	@%p13 bra 	$L__BB0_31;
	mul.lo.s32 	%r27, %r51, %r1;
	sub.s32 	%r28, %r51, %r78;
	and.b32  	%r29, %r28, 15;
	sub.s32 	%r61, %r78, %r51;
	setp.gt.u32 	%p14, %r61, -16;
	@%p14 bra 	$L__BB0_22;
	and.b32  	%r62, %r28, -16;
	neg.s32 	%r76, %r62;
	add.s64 	%rd10, %rd2, 64;
	add.s32 	%r75, %r78, %r27;
	mul.wide.u32 	%rd38, %r78, 8;
	add.s64 	%rd39, %rd38, %rd1;
	add.s64 	%rd62, %rd39, 64;
$L__BB0_21:
	.pragma "nounroll";
	mul.wide.s32 	%rd40, %r75, 8;
	add.s64 	%rd41, %rd10, %rd40;
	ld.global.f64 	%fd122, [%rd41+-64];
	ld.global.f64 	%fd123, [%rd62+-64];
	fma.rn.f64 	%fd124, %fd122, %fd123, %fd219;
	ld.global.f64 	%fd125, [%rd41+-56];
	ld.global.f64 	%fd126, [%rd62+-56];
	fma.rn.f64 	%fd127, %fd125, %fd126, %fd124;
	ld.global.f64 	%fd128, [%rd41+-48];
	ld.global.f64 	%fd129, [%rd62+-48];
	fma.rn.f64 	%fd130, %fd128, %fd129, %fd127;
	ld.global.f64 	%fd131, [%rd41+-40];
	ld.global.f64 	%fd132, [%rd62+-40];
	fma.rn.f64 	%fd133, %fd131, %fd132, %fd130;
	ld.global.f64 	%fd134, [%rd41+-32];
	ld.global.f64 	%fd135, [%rd62+-32];
	fma.rn.f64 	%fd136, %fd134, %fd135, %fd133;
	ld.global.f64 	%fd137, [%rd41+-24];
	ld.global.f64 	%fd138, [%rd62+-24];
	fma.rn.f64 	%fd139, %fd137, %fd138, %fd136;
	ld.global.f64 	%fd140, [%rd41+-16];
	ld.global.f64 	%fd141, [%rd62+-16];
	fma.rn.f64 	%fd142, %fd140, %fd141, %fd139;
	ld.global.f64 	%fd143, [%rd41+-8];
	ld.global.f64 	%fd144, [%rd62+-8];
	fma.rn.f64 	%fd145, %fd143, %fd144, %fd142;
	ld.global.f64 	%fd146, [%rd41];
	ld.global.f64 	%fd147, [%rd62];
	fma.rn.f64 	%fd148, %fd146, %fd147, %fd145;
	ld.global.f64 	%fd149, [%rd41+8];
	ld.global.f64 	%fd150, [%rd62+8];
	fma.rn.f64 	%fd151, %fd149, %fd150, %fd148;
	ld.global.f64 	%fd152, [%rd41+16];
	ld.global.f64 	%fd153, [%rd62+16];
	fma.rn.f64 	%fd154, %fd152, %fd153, %fd151;
	ld.global.f64 	%fd155, [%rd41+24];
	ld.global.f64 	%fd156, [%rd62+24];
	fma.rn.f64 	%fd157, %fd155, %fd156, %fd154;
	ld.global.f64 	%fd158, [%rd41+32];
	ld.global.f64 	%fd159, [%rd62+32];
	fma.rn.f64 	%fd160, %fd158, %fd159, %fd157;
	ld.global.f64 	%fd161, [%rd41+40];
	ld.global.f64 	%fd162, [%rd62+40];
	fma.rn.f64 	%fd163, %fd161, %fd162, %fd160;
	ld.global.f64 	%fd164, [%rd41+48];
	ld.global.f64 	%fd165, [%rd62+48];
	fma.rn.f64 	%fd166, %fd164, %fd165, %fd163;
	ld.global.f64 	%fd167, [%rd41+56];
	ld.global.f64 	%fd168, [%rd62+56];
	fma.rn.f64 	%fd219, %fd167, %fd168, %fd166;
	add.s32 	%r78, %r78, 16;
	add.s32 	%r76, %r76, 16;
	add.s32 	%r75, %r75, 16;
	add.s64 	%rd62, %rd62, 128;
	setp.ne.s32 	%p15, %r76, 0;
	@%p15 bra 	$L__BB0_21;
$L__BB0_22:
	setp.eq.s32 	%p16, %r29, 0;
	@%p16 bra 	$L__BB0_31;
	and.b32  	%r39, %r28, 7;
	setp.lt.u32 	%p17, %r29, 8;
	@%p17 bra 	$L__BB0_25;
	add.s32 	%r63, %r78, %r27;
	mul.wide.s32 	%rd42, %r63, 8;
	add.s64 	%rd43, %rd2, %rd42;
	ld.global.f64 	%fd170, [%rd43];
	mul.wide.u32 	%rd44, %r78, 8;
	add.s64 	%rd45, %rd1, %rd44;
	ld.global.f64 	%fd171, [%rd45];
	fma.rn.f64 	%fd172, %fd170, %fd171, %fd219;
	ld.global.f64 	%fd173, [%rd43+8];
	ld.global.f64 	%fd174, [%rd45+8];
	fma.rn.f64 	%fd175, %fd173, %fd174, %fd172;
	ld.global.f64 	%fd176, [%rd43+16];
	ld.global.f64 	%fd177, [%rd45+16];
	fma.rn.f64 	%fd178, %fd176, %fd177, %fd175;
	ld.global.f64 	%fd179, [%rd43+24];
	ld.global.f64 	%fd180, [%rd45+24];
	fma.rn.f64 	%fd181, %fd179, %fd180, %fd178;
	ld.global.f64 	%fd182, [%rd43+32];
	ld.global.f64 	%fd183, [%rd45+32];
	fma.rn.f64 	%fd184, %fd182, %fd183, %fd181;
	ld.global.f64 	%fd185, [%rd43+40];
	ld.global.f64 	%fd186, [%rd45+40];
	fma.rn.f64 	%fd187, %fd185, %fd186, %fd184;
	ld.global.f64 	%fd188, [%rd43+48];
	ld.global.f64 	%fd189, [%rd45+48];
	fma.rn.f64 	%fd190, %fd188, %fd189, %fd187;
	ld.global.f64 	%fd191, [%rd43+56];
	ld.global.f64 	%fd192, [%rd45+56];
	fma.rn.f64 	%fd219, %fd191, %fd192, %fd190;
	add.s32 	%r78, %r78, 8;
$L__BB0_25:
	setp.eq.s32 	%p18, %r39, 0;
	@%p18 bra 	$L__BB0_31;
	and.b32  	%r42, %r28, 3;
	setp.lt.u32 	%p19, %r39, 4;
	@%p19 bra 	$L__BB0_28;
	add.s32 	%r64, %r78, %r27;
	mul.wide.s32 	%rd46, %r64, 8;
	add.s64 	%rd47, %rd2, %rd46;
	ld.global.f64 	%fd194, [%rd47];
	mul.wide.u32 	%rd48, %r78, 8;
	add.s64 	%rd49, %rd1, %rd48;
	ld.global.f64 	%fd195, [%rd49];
	fma.rn.f64 	%fd196, %fd194, %fd195, %fd219;
	ld.global.f64 	%fd197, [%rd47+8];
	ld.global.f64 	%fd198, [%rd49+8];
	fma.rn.f64 	%fd199, %fd197, %fd198, %fd196;
	ld.global.f64 	%fd200, [%rd47+16];
	ld.global.f64 	%fd201, [%rd49+16];
	fma.rn.f64 	%fd202, %fd200, %fd201, %fd199;
	ld.global.f64 	%fd203, [%rd47+24];
	ld.global.f64 	%fd204, [%rd49+24];
	fma.rn.f64 	%fd219, %fd203, %fd204, %fd202;
	add.s32 	%r78, %r78, 4;
$L__BB0_28:
	setp.eq.s32 	%p20, %r42, 0;
	@%p20 bra 	$L__BB0_31;
	mul.wide.u32 	%rd50, %r78, 8;
	add.s64 	%rd63, %rd1, %rd50;
	add.s32 	%r82, %r78, %r27;
	neg.s32 	%r81, %r42;
$L__BB0_30:
	.pragma "nounroll";
	mul.wide.s32 	%rd51, %r82, 8;
	add.s64 	%rd52, %rd2, %rd51;
	ld.global.f64 	%fd205, [%rd52];
	ld.global.f64 	%fd206, [%rd63];
	fma.rn.f64 	%fd219, %fd205, %fd206, %fd219;
	add.s64 	%rd63, %rd63, 8;
	add.s32 	%r82, %r82, 1;
	add.s32 	%r81, %r81, 1;
	setp.ne.s32 	%p21, %r81, 0;
	@%p21 bra 	$L__BB0_30;
$L__BB0_31:
	cvta.to.global.u64 	%rd53, %rd18;
	mul.wide.s32 	%rd54, %r1, 8;
	add.s64 	%rd55, %rd53, %rd54;
	ld.global.f64 	%fd207, [%rd55];
	sub.f64 	%fd208, %fd207, %fd219;
	mad.lo.s32 	%r65, %r51, %r1, %r1;
	mul.wide.s32 	%rd56, %r65, 8;
	add.s64 	%rd57, %rd2, %rd56;
	ld.global.f64 	%fd209, [%rd57];
	div.rn.f64 	%fd210, %fd208, %fd209;
	cvta.to.global.u64 	%rd58, %rd17;
	add.s64 	%rd59, %rd58, %rd54;
	st.global.f64 	[%rd59], %fd210;
$L__BB0_32:
	ret;

}


// ===== COMPILED SASS (sm_100) =====

	.target	sm_100

	.elftype	@"ET_EXEC"


//--------------------- .note.nv.tkinfo           --------------------------
	.section	.note.nv.tkinfo,"",@"SHT_NOTE"
	.sectionflags	@"SHF_NOTE_NV_TKINFO"
	.tkinfo
        /*0018*/ 	.word	0x00000002
        /*0030*/ 	.string	""
        /*0030*/ 	.string	"ptxas"
        /*0030*/ 	.string	"Cuda compilation tools, release 13.0, V13.0.88"
        /*0030*/ 	.string	"Build cuda_13.0.r13.0/compiler.36424714_0"
        /*0030*/ 	.string	"-arch sm_100 -m 64 "



//--------------------- .note.nv.cuinfo           --------------------------
	.section	.note.nv.cuinfo,"",@"SHT_NOTE"
	.sectionflags	@"SHF_NOTE_NV_CUINFO"
        /*0018*/ 	.short	0x0002
        /*001a*/ 	.short	0x0064
        /*001c*/ 	.short	0x0082
	.zero		2


//--------------------- .nv.info                  --------------------------
	.section	.nv.info,"",@"SHT_CUDA_INFO"
	.align	4


	//----- nvinfo : EIATTR_REGCOUNT
	.align		4
        /*0000*/ 	.byte	0x04, 0x2f
        /*0002*/ 	.short	(.L_1 - .L_0)
	.align		4
.L_0:
        /*0004*/ 	.word	index@(_Z12jacobiKernelPdPKdS1_S1_i)
        /*0008*/ 	.word	0x00000020


	//----- nvinfo : EIATTR_FRAME_SIZE
	.align		4
.L_1:
        /*000c*/ 	.byte	0x04, 0x11
        /*000e*/ 	.short	(.L_3 - .L_2)
	.align		4
.L_2:
        /*0010*/ 	.word	index@($__internal_0_$__cuda_sm20_div_rn_f64_full)
        /*0014*/ 	.word	0x00000000


	//----- nvinfo : EIATTR_FRAME_SIZE
	.align		4
.L_3:
        /*0018*/ 	.byte	0x04, 0x11
        /*001a*/ 	.short	(.L_5 - .L_4)
	.align		4
.L_4:
        /*001c*/ 	.word	index@(_Z12jacobiKernelPdPKdS1_S1_i)
        /*0020*/ 	.word	0x00000000


	//----- nvinfo : EIATTR_MIN_STACK_SIZE
	.align		4
.L_5:
        /*0024*/ 	.byte	0x04, 0x12
        /*0026*/ 	.short	(.L_7 - .L_6)
	.align		4
.L_6:
        /*0028*/ 	.word	index@(_Z12jacobiKernelPdPKdS1_S1_i)
        /*002c*/ 	.word	0x00000000
.L_7:


//--------------------- .nv.compat                --------------------------
	.section	.nv.compat,"",@"SHT_CUDA_COMPAT_INFO"
	.align	4
        /*0000*/ 	.byte	0x02, 0x09, 0x00, 0x00, 0x02, 0x02, 0x01, 0x00, 0x02, 0x05, 0x05, 0x00, 0x03, 0x07, 0x01, 0x01
        /*0010*/ 	.byte	0x02, 0x03, 0x00, 0x00, 0x02, 0x06, 0x01, 0x00, 0x04, 0x0b, 0x08, 0x00, 0x01, 0x00, 0x00, 0x00
        /*0020*/ 	.byte	0x00, 0x00, 0x00, 0x00


//--------------------- .nv.info._Z12jacobiKernelPdPKdS1_S1_i --------------------------
	.section	.nv.info._Z12jacobiKernelPdPKdS1_S1_i,"",@"SHT_CUDA_INFO"
	.sectionflags	@""
	.align	4


	//----- nvinfo : EIATTR_CUDA_API_VERSION
	.align		4
        /*0000*/ 	.byte	0x04, 0x37
        /*0002*/ 	.short	(.L_9 - .L_8)
.L_8:
        /*0004*/ 	.word	0x00000082


	//----- nvinfo : EIATTR_KPARAM_INFO
	.align		4
.L_9:
        /*0008*/ 	.byte	0x04, 0x17
        /*000a*/ 	.short	(.L_11 - .L_10)
.L_10:
        /*000c*/ 	.word	0x00000000
        /*0010*/ 	.short	0x0004
        /*0012*/ 	.short	0x0020
        /*0014*/ 	.byte	0x00, 0xf0, 0x11, 0x00


	//----- nvinfo : EIATTR_KPARAM_INFO
	.align		4
.L_11:
        /*0018*/ 	.byte	0x04, 0x17
        /*001a*/ 	.short	(.L_13 - .L_12)
.L_12:
        /*001c*/ 	.word	0x00000000
        /*0020*/ 	.short	0x0003
        /*0022*/ 	.short	0x0018
        /*0024*/ 	.byte	0x00, 0xf5, 0x21, 0x00


	//----- nvinfo : EIATTR_KPARAM_INFO
	.align		4
.L_13:
        /*0028*/ 	.byte	0x04, 0x17
        /*002a*/ 	.short	(.L_15 - .L_14)
.L_14:
        /*002c*/ 	.word	0x00000000
        /*0030*/ 	.short	0x0002
        /*0032*/ 	.short	0x0010
        /*0034*/ 	.byte	0x00, 0xf5, 0x21, 0x00


	//----- nvinfo : EIATTR_KPARAM_INFO
	.align		4
.L_15:
        /*0038*/ 	.byte	0x04, 0x17
        /*003a*/ 	.short	(.L_17 - .L_16)
.L_16:
        /*003c*/ 	.word	0x00000000
        /*0040*/ 	.short	0x0001
        /*0042*/ 	.short	0x0008
        /*0044*/ 	.byte	0x00, 0xf5, 0x21, 0x00


	//----- nvinfo : EIATTR_KPARAM_INFO
	.align		4
.L_17:
        /*0048*/ 	.byte	0x04, 0x17
        /*004a*/ 	.short	(.L_19 - .L_18)
.L_18:
        /*004c*/ 	.word	0x00000000
        /*0050*/ 	.short	0x0000
        /*0052*/ 	.short	0x0000
        /*0054*/ 	.byte	0x00, 0xf5, 0x21, 0x00


	//----- nvinfo : EIATTR_SPARSE_MMA_MASK
	.align		4
.L_19:
        /*0058*/ 	.byte	0x03, 0x50
        /*005a*/ 	.short	0x0000


	//----- nvinfo : EIATTR_MAXREG_COUNT
	.align		4
        /*005c*/ 	.byte	0x03, 0x1b
        /*005e*/ 	.short	0x00ff


	//----- nvinfo : EIATTR_MERCURY_ISA_VERSION
	.align		4
        /*0060*/ 	.byte	0x03, 0x5f
        /*0062*/ 	.short	0x0101


	//----- nvinfo : EIATTR_VRC_CTA_INIT_COUNT
	.align		4
        /*0064*/ 	.byte	0x02, 0x4a
	.zero		1
	.zero		1


	//----- nvinfo : EIATTR_EXIT_INSTR_OFFSETS
	.align		4
        /*0068*/ 	.byte	0x04, 0x1c
        /*006a*/ 	.short	(.L_21 - .L_20)


	//   ....[0]....
.L_20:
        /*006c*/ 	.word	0x00000070


	//   ....[1]....
        /*0070*/ 	.word	0x000017e0


	//----- nvinfo : EIATTR_CRS_STACK_SIZE
	.align		4
.L_21:
        /*0074*/ 	.byte	0x04, 0x1e
        /*0076*/ 	.short	(.L_23 - .L_22)
.L_22:
        /*0078*/ 	.word	0x00000000


	//----- nvinfo : EIATTR_CBANK_PARAM_SIZE
	.align		4
.L_23:
        /*007c*/ 	.byte	0x03, 0x19
        /*007e*/ 	.short	0x0024


	//----- nvinfo : EIATTR_PARAM_CBANK
	.align		4
        /*0080*/ 	.byte	0x04, 0x0a
        /*0082*/ 	.short	(.L_25 - .L_24)
	.align		4
.L_24:
        /*0084*/ 	.word	index@(.nv.constant0._Z12jacobiKernelPdPKdS1_S1_i)
        /*0088*/ 	.short	0x0380
        /*008a*/ 	.short	0x0024


	//----- nvinfo : EIATTR_SW_WAR
	.align		4
.L_25:
        /*008c*/ 	.byte	0x04, 0x36
        /*008e*/ 	.short	(.L_27 - .L_26)
.L_26:
        /*0090*/ 	.word	0x00000008
.L_27:


//--------------------- .nv.callgraph             --------------------------
	.section	.nv.callgraph,"",@"SHT_CUDA_CALLGRAPH"
	.align	4
	.sectionentsize	8
	.align		4
        /*0000*/ 	.word	0x00000000
	.align		4
        /*0004*/ 	.word	0xffffffff
	.align		4
        /*0008*/ 	.word	0x00000000
	.align		4
        /*000c*/ 	.word	0xfffffffe
	.align		4
        /*0010*/ 	.word	0x00000000
	.align		4
        /*0014*/ 	.word	0xfffffffd
	.align		4
        /*0018*/ 	.word	0x00000000
	.align		4
        /*001c*/ 	.word	0xfffffffc


//--------------------- .text._Z12jacobiKernelPdPKdS1_S1_i --------------------------
	.section	.text._Z12jacobiKernelPdPKdS1_S1_i,"ax",@progbits
	.align	128
        .global         _Z12jacobiKernelPdPKdS1_S1_i
        .type           _Z12jacobiKernelPdPKdS1_S1_i,@function
        .size           _Z12jacobiKernelPdPKdS1_S1_i,(.L_x_30 - _Z12jacobiKernelPdPKdS1_S1_i)
        .other          _Z12jacobiKernelPdPKdS1_S1_i,@"STO_CUDA_ENTRY STV_DEFAULT"
_Z12jacobiKernelPdPKdS1_S1_i:
.text._Z12jacobiKernelPdPKdS1_S1_i:
[----:B------:R-:W-:Y:S01]  /*0000*/  LDC R1, c[0x0][0x37c] ;  /* 0x0000df00ff017b82 */ /* 0x000fe20000000800 */
[----:B------:R-:W0:Y:S07]  /*0010*/  S2R R3, SR_TID.X ;  /* 0x0000000000037919 */ /* 0x000e2e0000002100 */
[----:B------:R-:W0:Y:S01]  /*0020*/  S2UR UR4, SR_CTAID.X ;  /* 0x00000000000479c3 */ /* 0x000e220000002500 */
[----:B------:R-:W1:Y:S07]  /*0030*/  LDCU UR8, c[0x0][0x3a0] ;  /* 0x00007400ff0877ac */ /* 0x000e6e0008000800 */
[----:B------:R-:W0:Y:S02]  /*0040*/  LDC R0, c[0x0][0x360] ;  /* 0x0000d800ff007b82 */ /* 0x000e240000000800 */
[----:B0-----:R-:W-:-:S05]  /*0050*/  IMAD R0, R0, UR4, R3 ;  /* 0x0000000400007c24 */ /* 0x001fca000f8e0203 */
[----:B-1----:R-:W-:-:S13]  /*0060*/  ISETP.GE.AND P0, PT, R0, UR8, PT ;  /* 0x0000000800007c0c */ /* 0x002fda000bf06270 */
[----:B------:R-:W-:Y:S05]  /*0070*/  @P0 EXIT ;  /* 0x000000000000094d */ /* 0x000fea0003800000 */
[----:B------:R-:W-:Y:S01]  /*0080*/  ISETP.GE.AND P0, PT, R0, 0x1, PT ;  /* 0x000000010000780c */ /* 0x000fe20003f06270 */
[----:B------:R-:W0:Y:S01]  /*0090*/  LDCU.64 UR6, c[0x0][0x358] ;  /* 0x00006b00ff0677ac */ /* 0x000e220008000a00 */
[----:B------:R-:W-:Y:S01]  /*00a0*/  BSSY.RECONVERGENT B0, `(.L_x_0) ;  /* 0x00000a5000007945 */ /* 0x000fe20003800200 */
[----:B------:R-:W-:Y:S01]  /*00b0*/  IMAD.MOV.U32 R27, RZ, RZ, RZ ;  /* 0x000000ffff1b7224 */ /* 0x000fe200078e00ff */
[----:B------:R-:W-:-:S09]  /*00c0*/  CS2R R22, SRZ ;  /* 0x0000000000167805 */ /* 0x000fd2000001ff00 */
[----:B------:R-:W-:Y:S05]  /*00d0*/  @!P0 BRA `(.L_x_1) ;  /* 0x0000000800848947 */ /* 0x000fea0003800000 */
[C---:B------:R-:W-:Y:S01]  /*00e0*/  VIMNMX R3, PT, PT, R0.reuse, UR8, PT ;  /* 0x0000000800037c48 */ /* 0x040fe2000bfe0100 */
[----:B------:R-:W-:Y:S01]  /*00f0*/  BSSY.RECONVERGENT B1, `(.L_x_2) ;  /* 0x000004e000017945 */ /* 0x000fe20003800200 */
[----:B------:R-:W-:Y:S01]  /*0100*/  IMAD.MOV.U32 R4, RZ, RZ, RZ ;  /* 0x000000ffff047224 */ /* 0x000fe200078e00ff */
[----:B------:R-:W-:Y:S02]  /*0110*/  CS2R R22, SRZ ;  /* 0x0000000000167805 */ /* 0x000fe4000001ff00 */
[C---:B------:R-:W-:Y:S02]  /*0120*/  ISETP.GE.AND P1, PT, R3.reuse, 0x10, PT ;  /* 0x000000100300780c */ /* 0x040fe40003f26270 */
[----:B------:R-:W-:Y:S01]  /*0130*/  VIMNMX R27, PT, PT, R3, 0x1, !PT ;  /* 0x00000001031b7848 */ /* 0x000fe20007fe0100 */
[----:B------:R-:W-:-:S03]  /*0140*/  IMAD R3, R0, UR8, RZ ;  /* 0x0000000800037c24 */ /* 0x000fc6000f8e02ff */
[----:B------:R-:W-:-:S04]  /*0150*/  LOP3.LUT R2, R27, 0xf, RZ, 0xc0, !PT ;  /* 0x0000000f1b027812 */ /* 0x000fc800078ec0ff */
[----:B------:R-:W-:-:S03]  /*0160*/  ISETP.NE.AND P0, PT, R2, RZ, PT ;  /* 0x000000ff0200720c */ /* 0x000fc60003f05270 */
[----:B------:R-:W-:Y:S10]  /*0170*/  @!P1 BRA `(.L_x_3) ;  /* 0x0000000400149947 */ /* 0x000ff40003800000 */
[----:B------:R-:W1:Y:S01]  /*0180*/  LDC.64 R8, c[0x0][0x388] ;  /* 0x0000e200ff087b82 */ /* 0x000e620000000a00 */
[----:B------:R-:W2:Y:S01]  /*0190*/  LDCU.64 UR4, c[0x0][0x390] ;  /* 0x00007200ff0477ac */ /* 0x000ea20008000a00 */
[----:B------:R-:W-:Y:S01]  /*01a0*/  LOP3.LUT R4, R27, 0x7ffffff0, RZ, 0xc0, !PT ;  /* 0x7ffffff01b047812 */ /* 0x000fe200078ec0ff */
[----:B------:R-:W-:Y:S01]  /*01b0*/  IMAD.MOV.U32 R5, RZ, RZ, R3 ;  /* 0x000000ffff057224 */ /* 0x000fe200078e0003 */
[----:B------:R-:W-:-:S03]  /*01c0*/  CS2R R22, SRZ ;  /* 0x0000000000167805 */ /* 0x000fc6000001ff00 */
[----:B------:R-:W-:Y:S01]  /*01d0*/  IMAD.MOV R26, RZ, RZ, -R4 ;  /* 0x000000ffff1a7224 */ /* 0x000fe200078e0a04 */
[----:B--2---:R-:W-:-:S04]  /*01e0*/  UIADD3 UR4, UP0, UPT, UR4, 0x40, URZ ;  /* 0x0000004004047890 */ /* 0x004fc8000ff1e0ff */
[----:B------:R-:W-:Y:S01]  /*01f0*/  UIADD3.X UR5, UPT, UPT, URZ, UR5, URZ, UP0, !UPT ;  /* 0x00000005ff057290 */ /* 0x000fe200087fe4ff */
[----:B-1----:R-:W-:Y:S01]  /*0200*/  IADD3 R8, P1, PT, R8, 0x40, RZ ;  /* 0x0000004008087810 */ /* 0x002fe20007f3e0ff */
[----:B------:R-:W-:-:S04]  /*0210*/  IMAD.U32 R14, RZ, RZ, UR4 ;  /* 0x00000004ff0e7e24 */ /* 0x000fc8000f8e00ff */
[----:B------:R-:W-:Y:S02]  /*0220*/  IMAD.X R9, RZ, RZ, R9, P1 ;  /* 0x000000ffff097224 */ /* 0x000fe400008e0609 */
[----:B------:R-:W-:-:S07]  /*0230*/  IMAD.U32 R15, RZ, RZ, UR5 ;  /* 0x00000005ff0f7e24 */ /* 0x000fce000f8e00ff */
.L_x_4:
[----:B------:R-:W-:Y:S01]  /*0240*/  IMAD.WIDE R10, R5, 0x8, R8 ;  /* 0x00000008050a7825 */ /* 0x000fe200078e0208 */
[----:B------:R-:W-:-:S03]  /*0250*/  MOV R6, R14 ;  /* 0x0000000e00067202 */ /* 0x000fc60000000f00 */
[----:B------:R-:W-:Y:S01]  /*0260*/  IMAD.MOV.U32 R7, RZ, RZ, R15 ;  /* 0x000000ffff077224 */ /* 0x000fe200078e000f */
[----:B0-----:R-:W2:Y:S04]  /*0270*/  LDG.E.64 R16, desc[UR6][R10.64+-0x40] ;  /* 0xffffc0060a107981 */ /* 0x001ea8000c1e1b00 */
[----:B------:R-:W2:Y:S04]  /*0280*/  LDG.E.64 R12, desc[UR6][R6.64+-0x40] ;  /* 0xffffc006060c7981 */ /* 0x000ea8000c1e1b00 */
[----:B------:R-:W3:Y:S04]  /*0290*/  LDG.E.64 R18, desc[UR6][R6.64+-0x38] ;  /* 0xffffc80606127981 */ /* 0x000ee8000c1e1b00 */
[----:B------:R-:W3:Y:S04]  /*02a0*/  LDG.E.64 R14, desc[UR6][R10.64+-0x38] ;  /* 0xffffc8060a0e7981 */ /* 0x000ee8000c1e1b00 */
[----:B------:R-:W4:Y:S04]  /*02b0*/  LDG.E.64 R20, desc[UR6][R6.64+-0x28] ;  /* 0xffffd80606147981 */ /* 0x000f28000c1e1b00 */
[----:B------:R-:W5:Y:S01]  /*02c0*/  LDG.E.64 R24, desc[UR6][R6.64+0x38] ;  /* 0x0000380606187981 */ /* 0x000f62000c1e1b00 */
[----:B--2---:R-:W-:-:S03]  /*02d0*/  DFMA R22, R16, R12, R22 ;  /* 0x0000000c1016722b */ /* 0x004fc60000000016 */
[----:B------:R-:W2:Y:S04]  /*02e0*/  LDG.E.64 R16, desc[UR6][R6.64+-0x30] ;  /* 0xffffd00606107981 */ /* 0x000ea8000c1e1b00 */
[----:B------:R-:W2:Y:S01]  /*02f0*/  LDG.E.64 R12, desc[UR6][R10.64+-0x30] ;  /* 0xffffd0060a0c7981 */ /* 0x000ea2000c1e1b00 */
[----:B---3--:R-:W-:-:S03]  /*0300*/  DFMA R18, R14, R18, R22 ;  /* 0x000000120e12722b */ /* 0x008fc60000000016 */
[----:B------:R-:W4:Y:S04]  /*0310*/  LDG.E.64 R14, desc[UR6][R10.64+-0x28] ;  /* 0xffffd8060a0e7981 */ /* 0x000f28000c1e1b00 */
[----:B------:R-:W5:Y:S01]  /*0320*/  LDG.E.64 R22, desc[UR6][R10.64+0x38] ;  /* 0x000038060a167981 */ /* 0x000f62000c1e1b00 */
[----:B--2---:R-:W-:-:S03]  /*0330*/  DFMA R16, R12, R16, R18 ;  /* 0x000000100c10722b */ /* 0x004fc60000000012 */
[----:B------:R-:W2:Y:S04]  /*0340*/  LDG.E.64 R18, desc[UR6][R6.64+-0x20] ;  /* 0xffffe00606127981 */ /* 0x000ea8000c1e1b00 */
[----:B------:R-:W2:Y:S01]  /*0350*/  LDG.E.64 R12, desc[UR6][R10.64+-0x20] ;  /* 0xffffe0060a0c7981 */ /* 0x000ea2000c1e1b00 */
[----:B----4-:R-:W-:-:S03]  /*0360*/  DFMA R20, R14, R20, R16 ;  /* 0x000000140e14722b */ /* 0x010fc60000000010 */
[----:B------:R-:W3:Y:S04]  /*0370*/  LDG.E.64 R16, desc[UR6][R6.64+-0x18] ;  /* 0xffffe80606107981 */ /* 0x000ee8000c1e1b00 */
[----:B------:R-:W3:Y:S01]  /*0380*/  LDG.E.64 R14, desc[UR6][R10.64+-0x18] ;  /* 0xffffe8060a0e7981 */ /* 0x000ee2000c1e1b00 */
[----:B--2---:R-:W-:-:S03]  /*0390*/  DFMA R18, R12, R18, R20 ;  /* 0x000000120c12722b */ /* 0x004fc60000000014 */
[----:B------:R-:W2:Y:S04]  /*03a0*/  LDG.E.64 R20, desc[UR6][R6.64+-0x10] ;  /* 0xfffff00606147981 */ /* 0x000ea8000c1e1b00 */
[----:B------:R-:W2:Y:S01]  /*03b0*/  LDG.E.64 R12, desc[UR6][R10.64+-0x10] ;  /* 0xfffff0060a0c7981 */ /* 0x000ea2000c1e1b00 */
[----:B---3--:R-:W-:-:S03]  /*03c0*/  DFMA R16, R14, R16, R18 ;  /* 0x000000100e10722b */ /* 0x008fc60000000012 */
        /* <DEDUP_REMOVED lines=20> */
[----:B------:R-:W-:Y:S01]  /*0510*/  VIADD R26, R26, 0x10 ;  /* 0x000000101a1a7836 */ /* 0x000fe20000000000 */
[----:B--2---:R-:W-:Y:S02]  /*0520*/  DFMA R20, R12, R20, R14 ;  /* 0x000000140c14722b */ /* 0x004fe4000000000e */
[----:B------:R-:W2:Y:S04]  /*0530*/  LDG.E.64 R14, desc[UR6][R6.64+0x30] ;  /* 0x00003006060e7981 */ /* 0x000ea8000c1e1b00 */
[----:B------:R-:W2:Y:S02]  /*0540*/  LDG.E.64 R12, desc[UR6][R10.64+0x30] ;  /* 0x000030060a0c7981 */ /* 0x000ea4000c1e1b00 */
[----:B---3--:R-:W-:Y:S01]  /*0550*/  DFMA R16, R16, R18, R20 ;  /* 0x000000121010722b */ /* 0x008fe20000000014 */
[----:B------:R-:W-:Y:S01]  /*0560*/  ISETP.NE.AND P1, PT, R26, RZ, PT ;  /* 0x000000ff1a00720c */ /* 0x000fe20003f25270 */
[----:B------:R-:W-:-:S06]  /*0570*/  VIADD R5, R5, 0x10 ;  /* 0x0000001005057836 */ /* 0x000fcc0000000000 */
[----:B--2---:R-:W-:Y:S01]  /*0580*/  DFMA R12, R12, R14, R16 ;  /* 0x0000000e0c0c722b */ /* 0x004fe20000000010 */
[----:B------:R-:W-:-:S07]  /*0590*/  IADD3 R14, P2, PT, R6, 0x80, RZ ;  /* 0x00000080060e7810 */ /* 0x000fce0007f5e0ff */
[----:B-----5:R-:W-:Y:S01]  /*05a0*/  DFMA R22, R22, R24, R12 ;  /* 0x000000181616722b */ /* 0x020fe2000000000c */
[----:B------:R-:W-:Y:S01]  /*05b0*/  IMAD.X R15, RZ, RZ, R7, P2 ;  /* 0x000000ffff0f7224 */ /* 0x000fe200010e0607 */
[----:B------:R-:W-:Y:S09]  /*05c0*/  @P1 BRA `(.L_x_4) ;  /* 0xfffffffc001c1947 */ /* 0x000ff2000383ffff */
.L_x_3:
[----:B0-----:R-:W-:Y:S05]  /*05d0*/  BSYNC.RECONVERGENT B1 ;  /* 0x0000000000017941 */ /* 0x001fea0003800200 */
.L_x_2:
[----:B------:R-:W-:Y:S05]  /*05e0*/  @!P0 BRA `(.L_x_1) ;  /* 0x0000000400408947 */ /* 0x000fea0003800000 */
[----:B------:R-:W-:Y:S01]  /*05f0*/  ISETP.GE.U32.AND P0, PT, R2, 0x8, PT ;  /* 0x000000080200780c */ /* 0x000fe20003f06070 */
[----:B------:R-:W-:Y:S01]  /*0600*/  BSSY.RECONVERGENT B1, `(.L_x_5) ;  /* 0x0000022000017945 */ /* 0x000fe20003800200 */
[----:B------:R-:W-:-:S04]  /*0610*/  LOP3.LUT R5, R27, 0x7, RZ, 0xc0, !PT ;  /* 0x000000071b057812 */ /* 0x000fc800078ec0ff */
[----:B------:R-:W-:-:S07]  /*0620*/  ISETP.NE.AND P1, PT, R5, RZ, PT ;  /* 0x000000ff0500720c */ /* 0x000fce0003f25270 */
[----:B------:R-:W-:Y:S06]  /*0630*/  @!P0 BRA `(.L_x_6) ;  /* 0x0000000000788947 */ /* 0x000fec0003800000 */
[----:B------:R-:W0:Y:S01]  /*0640*/  LDC.64 R8, c[0x0][0x388] ;  /* 0x0000e200ff087b82 */ /* 0x000e220000000a00 */
[----:B------:R-:W-:-:S07]  /*0650*/  IMAD.IADD R11, R3, 0x1, R4 ;  /* 0x00000001030b7824 */ /* 0x000fce00078e0204 */
[----:B------:R-:W1:Y:S01]  /*0660*/  LDC.64 R6, c[0x0][0x390] ;  /* 0x0000e400ff067b82 */ /* 0x000e620000000a00 */
[----:B0-----:R-:W-:-:S05]  /*0670*/  IMAD.WIDE R8, R11, 0x8, R8 ;  /* 0x000000080b087825 */ /* 0x001fca00078e0208 */
[----:B------:R-:W2:Y:S01]  /*0680*/  LDG.E.64 R18, desc[UR6][R8.64] ;  /* 0x0000000608127981 */ /* 0x000ea2000c1e1b00 */
[----:B-1----:R-:W-:-:S03]  /*0690*/  IMAD.WIDE.U32 R6, R4, 0x8, R6 ;  /* 0x0000000804067825 */ /* 0x002fc600078e0006 */
[----:B------:R-:W3:Y:S04]  /*06a0*/  LDG.E.64 R10, desc[UR6][R8.64+0x8] ;  /* 0x00000806080a7981 */ /* 0x000ee8000c1e1b00 */
[----:B------:R-:W2:Y:S04]  /*06b0*/  LDG.E.64 R20, desc[UR6][R6.64] ;  /* 0x0000000606147981 */ /* 0x000ea8000c1e1b00 */
[----:B------:R-:W3:Y:S04]  /*06c0*/  LDG.E.64 R12, desc[UR6][R6.64+0x8] ;  /* 0x00000806060c7981 */ /* 0x000ee8000c1e1b00 */
[----:B------:R-:W4:Y:S04]  /*06d0*/  LDG.E.64 R14, desc[UR6][R8.64+0x10] ;  /* 0x00001006080e7981 */ /* 0x000f28000c1e1b00 */
[----:B------:R-:W4:Y:S04]  /*06e0*/  LDG.E.64 R16, desc[UR6][R6.64+0x10] ;  /* 0x0000100606107981 */ /* 0x000f28000c1e1b00 */
[----:B------:R-:W5:Y:S04]  /*06f0*/  LDG.E.64 R24, desc[UR6][R8.64+0x38] ;  /* 0x0000380608187981 */ /* 0x000f68000c1e1b00 */
[----:B------:R-:W5:Y:S01]  /*0700*/  LDG.E.64 R28, desc[UR6][R6.64+0x38] ;  /* 0x00003806061c7981 */ /* 0x000f62000c1e1b00 */
[----:B--2---:R-:W-:-:S03]  /*0710*/  DFMA R22, R18, R20, R22 ;  /* 0x000000141216722b */ /* 0x004fc60000000016 */
[----:B------:R-:W2:Y:S04]  /*0720*/  LDG.E.64 R18, desc[UR6][R8.64+0x18] ;  /* 0x0000180608127981 */ /* 0x000ea8000c1e1b00 */
[----:B------:R-:W2:Y:S01]  /*0730*/  LDG.E.64 R20, desc[UR6][R6.64+0x18] ;  /* 0x0000180606147981 */ /* 0x000ea2000c1e1b00 */
[----:B---3--:R-:W-:-:S03]  /*0740*/  DFMA R22, R10, R12, R22 ;  /* 0x0000000c0a16722b */ /* 0x008fc60000000016 */
[----:B------:R-:W3:Y:S04]  /*0750*/  LDG.E.64 R10, desc[UR6][R8.64+0x20] ;  /* 0x00002006080a7981 */ /* 0x000ee8000c1e1b00 */
[----:B------:R-:W3:Y:S01]  /*0760*/  LDG.E.64 R12, desc[UR6][R6.64+0x20] ;  /* 0x00002006060c7981 */ /* 0x000ee2000c1e1b00 */
[----:B----4-:R-:W-:-:S03]  /*0770*/  DFMA R22, R14, R16, R22 ;  /* 0x000000100e16722b */ /* 0x010fc60000000016 */
[----:B------:R-:W4:Y:S04]  /*0780*/  LDG.E.64 R14, desc[UR6][R8.64+0x28] ;  /* 0x00002806080e7981 */ /* 0x000f28000c1e1b00 */
[----:B------:R-:W4:Y:S01]  /*0790*/  LDG.E.64 R16, desc[UR6][R6.64+0x28] ;  /* 0x0000280606107981 */ /* 0x000f22000c1e1b00 */
[----:B--2---:R-:W-:-:S03]  /*07a0*/  DFMA R18, R18, R20, R22 ;  /* 0x000000141212722b */ /* 0x004fc60000000016 */
[----:B------:R-:W2:Y:S04]  /*07b0*/  LDG.E.64 R20, desc[UR6][R8.64+0x30] ;  /* 0x0000300608147981 */ /* 0x000ea8000c1e1b00 */
[----:B------:R-:W2:Y:S01]  /*07c0*/  LDG.E.64 R22, desc[UR6][R6.64+0x30] ;  /* 0x0000300606167981 */ /* 0x000ea2000c1e1b00 */
[----:B---3--:R-:W-:-:S08]  /*07d0*/  DFMA R10, R10, R12, R18 ;  /* 0x0000000c0a0a722b */ /* 0x008fd00000000012 */
[----:B----4-:R-:W-:Y:S01]  /*07e0*/  DFMA R10, R14, R16, R10 ;  /* 0x000000100e0a722b */ /* 0x010fe2000000000a */
[----:B------:R-:W-:-:S07]  /*07f0*/  VIADD R4, R4, 0x8 ;  /* 0x0000000804047836 */ /* 0x000fce0000000000 */
[----:B--2---:R-:W-:-:S08]  /*0800*/  DFMA R22, R20, R22, R10 ;  /* 0x000000161416722b */ /* 0x004fd0000000000a */
[----:B-----5:R-:W-:-:S11]  /*0810*/  DFMA R22, R24, R28, R22 ;  /* 0x0000001c1816722b */ /* 0x020fd60000000016 */
.L_x_6:
[----:B------:R-:W-:Y:S05]  /*0820*/  BSYNC.RECONVERGENT B1 ;  /* 0x0000000000017941 */ /* 0x000fea0003800200 */
.L_x_5:
        /* <DEDUP_REMOVED lines=19> */
[----:B------:R-:W-:Y:S01]  /*0960*/  IADD3 R4, PT, PT, R4, 0x4, RZ ;  /* 0x0000000404047810 */ /* 0x000fe20007ffe0ff */
[----:B--2---:R-:W-:-:S08]  /*0970*/  DFMA R8, R8, R10, R22 ;  /* 0x0000000a0808722b */ /* 0x004fd00000000016 */
[----:B---3--:R-:W-:-:S08]  /*0980*/  DFMA R8, R12, R14, R8 ;  /* 0x0000000e0c08722b */ /* 0x008fd00000000008 */
[----:B----4-:R-:W-:-:S08]  /*0990*/  DFMA R8, R16, R18, R8 ;  /* 0x000000121008722b */ /* 0x010fd00000000008 */
[----:B-----5:R-:W-:-:S11]  /*09a0*/  DFMA R22, R20, R28, R8 ;  /* 0x0000001c1416722b */ /* 0x020fd60000000008 */
.L_x_8:
[----:B------:R-:W-:Y:S05]  /*09b0*/  BSYNC.RECONVERGENT B1 ;  /* 0x0000000000017941 */ /* 0x000fea0003800200 */
.L_x_7:
[----:B------:R-:W-:Y:S05]  /*09c0*/  @!P1 BRA `(.L_x_1) ;  /* 0x0000000000489947 */ /* 0x000fea0003800000 */
[----:B------:R-:W0:Y:S01]  /*09d0*/  LDC.64 R8, c[0x0][0x390] ;  /* 0x0000e400ff087b82 */ /* 0x000e220000000a00 */
[----:B------:R-:W-:-:S07]  /*09e0*/  IMAD.IADD R11, R3, 0x1, R4 ;  /* 0x00000001030b7824 */ /* 0x000fce00078e0204 */
[----:B------:R-:W1:Y:S01]  /*09f0*/  LDC.64 R6, c[0x0][0x388] ;  /* 0x0000e200ff067b82 */ /* 0x000e620000000a00 */
[----:B0-----:R-:W-:-:S04]  /*0a00*/  IMAD.WIDE.U32 R8, R4, 0x8, R8 ;  /* 0x0000000804087825 */ /* 0x001fc800078e0008 */
[----:B------:R-:W-:Y:S02]  /*0a10*/  IMAD.MOV.U32 R10, RZ, RZ, R8 ;  /* 0x000000ffff0a7224 */ /* 0x000fe400078e0008 */
[----:B------:R-:W-:-:S07]  /*0a20*/  IMAD.MOV R8, RZ, RZ, -R2 ;  /* 0x000000ffff087224 */ /* 0x000fce00078e0a02 */
.L_x_9:
[----:B-1----:R-:W-:-:S04]  /*0a30*/  IMAD.WIDE R2, R11, 0x8, R6 ;  /* 0x000000080b027825 */ /* 0x002fc800078e0206 */
[----:B------:R-:W-:Y:S02]  /*0a40*/  IMAD.MOV.U32 R4, RZ, RZ, R10 ;  /* 0x000000ffff047224 */ /* 0x000fe400078e000a */
[----:B------:R-:W-:Y:S01]  /*0a50*/  IMAD.MOV.U32 R5, RZ, RZ, R9 ;  /* 0x000000ffff057224 */ /* 0x000fe200078e0009 */
[----:B------:R-:W2:Y:S05]  /*0a60*/  LDG.E.64 R2, desc[UR6][R2.64] ;  /* 0x0000000602027981 */ /* 0x000eaa000c1e1b00 */
[----:B------:R-:W2:Y:S01]  /*0a70*/  LDG.E.64 R4, desc[UR6][R4.64] ;  /* 0x0000000604047981 */ /* 0x000ea2000c1e1b00 */
[----:B------:R-:W-:Y:S01]  /*0a80*/  VIADD R8, R8, 0x1 ;  /* 0x0000000108087836 */ /* 0x000fe20000000000 */
[----:B------:R-:W-:Y:S01]  /*0a90*/  IADD3 R10, P1, PT, R10, 0x8, RZ ;  /* 0x000000080a0a7810 */ /* 0x000fe20007f3e0ff */
[----:B------:R-:W-:-:S03]  /*0aa0*/  VIADD R11, R11, 0x1 ;  /* 0x000000010b0b7836 */ /* 0x000fc60000000000 */
[----:B------:R-:W-:Y:S02]  /*0ab0*/  ISETP.NE.AND P0, PT, R8, RZ, PT ;  /* 0x000000ff0800720c */ /* 0x000fe40003f05270 */
[----:B------:R-:W-:Y:S01]  /*0ac0*/  IADD3.X R9, PT, PT, RZ, R9, RZ, P1, !PT ;  /* 0x00000009ff097210 */ /* 0x000fe20000ffe4ff */
[----:B--2---:R-:W-:-:S10]  /*0ad0*/  DFMA R22, R2, R4, R22 ;  /* 0x000000040216722b */ /* 0x004fd40000000016 */
[----:B------:R-:W-:Y:S05]  /*0ae0*/  @P0 BRA `(.L_x_9) ;  /* 0xfffffffc00d00947 */ /* 0x000fea000383ffff */
.L_x_1:
[----:B0-----:R-:W-:Y:S05]  /*0af0*/  BSYNC.RECONVERGENT B0 ;  /* 0x0000000000007941 */ /* 0x001fea0003800200 */
.L_x_0:
[----:B------:R-:W-:Y:S01]  /*0b00*/  ISETP.GE.AND P0, PT, R27, UR8, PT ;  /* 0x000000081b007c0c */ /* 0x000fe2000bf06270 */
[----:B------:R-:W-:-:S12]  /*0b10*/  BSSY.RECONVERGENT B0, `(.L_x_10) ;  /* 0x00000af000007945 */ /* 0x000fd80003800200 */
[----:B------:R-:W-:Y:S05]  /*0b20*/  @P0 BRA `(.L_x_11) ;  /* 0x0000000800b40947 */ /* 0x000fea0003800000 */
[----:B------:R-:W-:Y:S01]  /*0b30*/  ISETP.NE.AND P0, PT, R0, R27, PT ;  /* 0x0000001b0000720c */ /* 0x000fe20003f05270 */
[----:B------:R-:W-:-:S12]  /*0b40*/  BSSY.RECONVERGENT B1, `(.L_x_12) ;  /* 0x000000a000017945 */ /* 0x000fd80003800200 */
[----:B------:R-:W-:Y:S05]  /*0b50*/  @!P0 BRA `(.L_x_13) ;  /* 0x0000000000208947 */ /* 0x000fea0003800000 */
[----:B------:R-:W0:Y:S01]  /*0b60*/  LDC.64 R2, c[0x0][0x388] ;  /* 0x0000e200ff027b82 */ /* 0x000e220000000a00 */
[----:B------:R-:W-:-:S07]  /*0b70*/  IMAD R7, R0, UR8, R27 ;  /* 0x0000000800077c24 */ /* 0x000fce000f8e021b */
[----:B------:R-:W1:Y:S01]  /*0b80*/  LDC.64 R4, c[0x0][0x390] ;  /* 0x0000e400ff047b82 */ /* 0x000e620000000a00 */
[----:B0-----:R-:W-:-:S06]  /*0b90*/  IMAD.WIDE R2, R7, 0x8, R2 ;  /* 0x0000000807027825 */ /* 0x001fcc00078e0202 */
[----:B------:R-:W2:Y:S01]  /*0ba0*/  LDG.E.64 R2, desc[UR6][R2.64] ;  /* 0x0000000602027981 */ /* 0x000ea2000c1e1b00 */
[----:B-1----:R-:W-:-:S06]  /*0bb0*/  IMAD.WIDE.U32 R4, R27, 0x8, R4 ;  /* 0x000000081b047825 */ /* 0x002fcc00078e0004 */
[----:B------:R-:W2:Y:S02]  /*0bc0*/  LDG.E.64 R4, desc[UR6][R4.64] ;  /* 0x0000000604047981 */ /* 0x000ea4000c1e1b00 */
[----:B--2---:R-:W-:-:S11]  /*0bd0*/  DFMA R22, R2, R4, R22 ;  /* 0x000000040216722b */ /* 0x004fd60000000016 */
.L_x_13:
[----:B------:R-:W-:Y:S05]  /*0be0*/  BSYNC.RECONVERGENT B1 ;  /* 0x0000000000017941 */ /* 0x000fea0003800200 */
.L_x_12:
[----:B------:R-:W-:-:S05]  /*0bf0*/  VIADD R27, R27, 0x1 ;  /* 0x000000011b1b7836 */ /* 0x000fca0000000000 */
[----:B------:R-:W-:-:S13]  /*0c00*/  ISETP.GE.AND P0, PT, R27, UR8, PT ;  /* 0x000000081b007c0c */ /* 0x000fda000bf06270 */
[----:B------:R-:W-:Y:S05]  /*0c10*/  @P0 BRA `(.L_x_11) ;  /* 0x0000000800780947 */ /* 0x000fea0003800000 */
[C---:B------:R-:W-:Y:S01]  /*0c20*/  VIADD R2, R27.reuse, -UR8 ;  /* 0x800000081b027c36 */ /* 0x040fe20008000000 */
[----:B------:R-:W-:Y:S01]  /*0c30*/  IADD3 R3, PT, PT, -R27, UR8, RZ ;  /* 0x000000081b037c10 */ /* 0x000fe2000fffe1ff */
[----:B------:R-:W-:Y:S03]  /*0c40*/  BSSY.RECONVERGENT B1, `(.L_x_14) ;  /* 0x0000049000017945 */ /* 0x000fe60003800200 */
[----:B------:R-:W-:Y:S02]  /*0c50*/  ISETP.GT.U32.AND P1, PT, R2, -0x10, PT ;  /* 0xfffffff00200780c */ /* 0x000fe40003f24070 */
[----:B------:R-:W-:-:S04]  /*0c60*/  LOP3.LUT R4, R3, 0xf, RZ, 0xc0, !PT ;  /* 0x0000000f03047812 */ /* 0x000fc800078ec0ff */
[----:B------:R-:W-:-:S07]  /*0c70*/  ISETP.NE.AND P0, PT, R4, RZ, PT ;  /* 0x000000ff0400720c */ /* 0x000fce0003f05270 */
[----:B------:R-:W-:Y:S06]  /*0c80*/  @P1 BRA `(.L_x_15) ;  /* 0x0000000400101947 */ /* 0x000fec0003800000 */
[----:B------:R-:W0:Y:S01]  /*0c90*/  LDC.64 R6, c[0x0][0x390] ;  /* 0x0000e400ff067b82 */ /* 0x000e220000000a00 */
[----:B------:R-:W-:Y:S01]  /*0ca0*/  LOP3.LUT R5, R3, 0xfffffff0, RZ, 0xc0, !PT ;  /* 0xfffffff003057812 */ /* 0x000fe200078ec0ff */
[----:B------:R-:W-:-:S04]  /*0cb0*/  IMAD R2, R0, UR8, R27 ;  /* 0x0000000800027c24 */ /* 0x000fc8000f8e021b */
[----:B------:R-:W-:Y:S02]  /*0cc0*/  IMAD.MOV R5, RZ, RZ, -R5 ;  /* 0x000000ffff057224 */ /* 0x000fe400078e0a05 */
[----:B------:R-:W1:Y:S01]  /*0cd0*/  LDC.64 R10, c[0x0][0x388] ;  /* 0x0000e200ff0a7b82 */ /* 0x000e620000000a00 */
[----:B0-----:R-:W-:-:S03]  /*0ce0*/  IMAD.WIDE.U32 R8, R27, 0x8, R6 ;  /* 0x000000081b087825 */ /* 0x001fc600078e0006 */
[----:B------:R-:W-:Y:S02]  /*0cf0*/  IADD3 R14, P1, PT, R8, 0x40, RZ ;  /* 0x00000040080e7810 */ /* 0x000fe40007f3e0ff */
[----:B-1----:R-:W-:-:S03]  /*0d00*/  IADD3 R6, P2, PT, R10, 0x40, RZ ;  /* 0x000000400a067810 */ /* 0x002fc60007f5e0ff */
[----:B------:R-:W-:Y:S02]  /*0d10*/  IMAD.X R15, RZ, RZ, R9, P1 ;  /* 0x000000ffff0f7224 */ /* 0x000fe400008e0609 */
[----:B------:R-:W-:-:S08]  /*0d20*/  IMAD.X R7, RZ, RZ, R11, P2 ;  /* 0x000000ffff077224 */ /* 0x000fd000010e060b */
.L_x_16:
[----:B------:R-:W-:Y:S01]  /*0d30*/  IMAD.WIDE R8, R2, 0x8, R6 ;  /* 0x0000000802087825 */ /* 0x000fe200078e0206 */
[----:B------:R-:W-:-:S03]  /*0d40*/  MOV R11, R15 ;  /* 0x0000000f000b7202 */ /* 0x000fc60000000f00 */
[----:B------:R-:W-:Y:S01]  /*0d50*/  IMAD.MOV.U32 R10, RZ, RZ, R14 ;  /* 0x000000ffff0a7224 */ /* 0x000fe200078e000e */
[----:B------:R-:W2:Y:S04]  /*0d60*/  LDG.E.64 R12, desc[UR6][R8.64+-0x40] ;  /* 0xffffc006080c7981 */ /* 0x000ea8000c1e1b00 */
[----:B------:R-:W2:Y:S04]  /*0d70*/  LDG.E.64 R20, desc[UR6][R10.64+-0x40] ;  /* 0xffffc0060a147981 */ /* 0x000ea8000c1e1b00 */
[----:B------:R-:W3:Y:S04]  /*0d80*/  LDG.E.64 R18, desc[UR6][R10.64+-0x38] ;  /* 0xffffc8060a127981 */ /* 0x000ee8000c1e1b00 */
[----:B------:R-:W3:Y:S04]  /*0d90*/  LDG.E.64 R16, desc[UR6][R8.64+-0x38] ;  /* 0xffffc80608107981 */ /* 0x000ee8000c1e1b00 */
[----:B------:R-:W4:Y:S04]  /*0da0*/  LDG.E.64 R24, desc[UR6][R10.64+-0x30] ;  /* 0xffffd0060a187981 */ /* 0x000f28000c1e1b00 */
[----:B------:R-:W4:Y:S01]  /*0db0*/  LDG.E.64 R14, desc[UR6][R8.64+-0x30] ;  /* 0xffffd006080e7981 */ /* 0x000f22000c1e1b00 */
        /* <DEDUP_REMOVED lines=36> */
[----:B------:R-:W-:Y:S01]  /*1000*/  VIADD R5, R5, 0x10 ;  /* 0x0000001005057836 */ /* 0x000fe20000000000 */
[----:B--2---:R-:W-:Y:S02]  /*1010*/  DFMA R14, R14, R12, R20 ;  /* 0x0000000c0e0e722b */ /* 0x004fe40000000014 */
[----:B------:R-:W2:Y:S04]  /*1020*/  LDG.E.64 R12, desc[UR6][R10.64+0x38] ;  /* 0x000038060a0c7981 */ /* 0x000ea8000c1e1b00 */
[----:B------:R-:W2:Y:S02]  /*1030*/  LDG.E.64 R20, desc[UR6][R8.64+0x38] ;  /* 0x0000380608147981 */ /* 0x000ea4000c1e1b00 */
[----:B---3--:R-:W-:Y:S01]  /*1040*/  DFMA R14, R18, R16, R14 ;  /* 0x00000010120e722b */ /* 0x008fe2000000000e */
[----:B------:R-:W-:-:S07]  /*1050*/  ISETP.NE.AND P1, PT, R5, RZ, PT ;  /* 0x000000ff0500720c */ /* 0x000fce0003f25270 */
[----:B----4-:R-:W-:Y:S01]  /*1060*/  DFMA R22, R24, R22, R14 ;  /* 0x000000161816722b */ /* 0x010fe2000000000e */
[----:B------:R-:W-:Y:S01]  /*1070*/  IADD3 R14, P2, PT, R10, 0x80, RZ ;  /* 0x000000800a0e7810 */ /* 0x000fe20007f5e0ff */
[----:B------:R-:W-:Y:S02]  /*1080*/  VIADD R27, R27, 0x10 ;  /* 0x000000101b1b7836 */ /* 0x000fe40000000000 */
[----:B------:R-:W-:Y:S02]  /*1090*/  VIADD R2, R2, 0x10 ;  /* 0x0000001002027836 */ /* 0x000fe40000000000 */
[----:B------:R-:W-:Y:S02]  /*10a0*/  IMAD.X R15, RZ, RZ, R11, P2 ;  /* 0x000000ffff0f7224 */ /* 0x000fe400010e060b */
[----:B--2---:R-:W-:Y:S01]  /*10b0*/  DFMA R22, R20, R12, R22 ;  /* 0x0000000c1416722b */ /* 0x004fe20000000016 */
[----:B------:R-:W-:Y:S10]  /*10c0*/  @P1 BRA `(.L_x_16) ;  /* 0xfffffffc00181947 */ /* 0x000ff4000383ffff */
.L_x_15:
[----:B------:R-:W-:Y:S05]  /*10d0*/  BSYNC.RECONVERGENT B1 ;  /* 0x0000000000017941 */ /* 0x000fea0003800200 */
.L_x_14:
[----:B------:R-:W-:Y:S05]  /*10e0*/  @!P0 BRA `(.L_x_11) ;  /* 0x0000000400448947 */ /* 0x000fea0003800000 */
[----:B------:R-:W-:Y:S01]  /*10f0*/  ISETP.GE.U32.AND P0, PT, R4, 0x8, PT ;  /* 0x000000080400780c */ /* 0x000fe20003f06070 */
[----:B------:R-:W-:Y:S01]  /*1100*/  BSSY.RECONVERGENT B1, `(.L_x_17) ;  /* 0x0000022000017945 */ /* 0x000fe20003800200 */
[----:B------:R-:W-:-:S04]  /*1110*/  LOP3.LUT R2, R3, 0x7, RZ, 0xc0, !PT ;  /* 0x0000000703027812 */ /* 0x000fc800078ec0ff */
[----:B------:R-:W-:-:S07]  /*1120*/  ISETP.NE.AND P1, PT, R2, RZ, PT ;  /* 0x000000ff0200720c */ /* 0x000fce0003f25270 */
[----:B------:R-:W-:Y:S06]  /*1130*/  @!P0 BRA `(.L_x_18) ;  /* 0x0000000000788947 */ /* 0x000fec0003800000 */
[----:B------:R-:W0:Y:S01]  /*1140*/  LDC.64 R10, c[0x0][0x388] ;  /* 0x0000e200ff0a7b82 */ /* 0x000e220000000a00 */
[----:B------:R-:W-:-:S07]  /*1150*/  IMAD R7, R0, UR8, R27 ;  /* 0x0000000800077c24 */ /* 0x000fce000f8e021b */
        /* <DEDUP_REMOVED lines=20> */
[----:B------:R-:W4:Y:S04]  /*12a0*/  LDG.E.64 R24, desc[UR6][R4.64+0x30] ;  /* 0x0000300604187981 */ /* 0x000f28000c1e1b00 */
[----:B------:R-:W4:Y:S01]  /*12b0*/  LDG.E.64 R4, desc[UR6][R4.64+0x38] ;  /* 0x0000380604047981 */ /* 0x000f22000c1e1b00 */
[----:B-----5:R-:W-:Y:S01]  /*12c0*/  DFMA R6, R6, R8, R20 ;  /* 0x000000080606722b */ /* 0x020fe20000000014 */
[----:B------:R-:W-:-:S07]  /*12d0*/  VIADD R27, R27, 0x8 ;  /* 0x000000081b1b7836 */ /* 0x000fce0000000000 */
[----:B--2---:R-:W-:-:S08]  /*12e0*/  DFMA R6, R12, R14, R6 ;  /* 0x0000000e0c06722b */ /* 0x004fd00000000006 */
[----:B---3--:R-:W-:-:S08]  /*12f0*/  DFMA R6, R16, R18, R6 ;  /* 0x000000121006722b */ /* 0x008fd00000000006 */
[----:B----4-:R-:W-:-:S08]  /*1300*/  DFMA R22, R22, R24, R6 ;  /* 0x000000181616722b */ /* 0x010fd00000000006 */
[----:B------:R-:W-:-:S11]  /*1310*/  DFMA R22, R28, R4, R22 ;  /* 0x000000041c16722b */ /* 0x000fd60000000016 */
.L_x_18:
[----:B------:R-:W-:Y:S05]  /*1320*/  BSYNC.RECONVERGENT B1 ;  /* 0x0000000000017941 */ /* 0x000fea0003800200 */
.L_x_17:
        /* <DEDUP_REMOVED lines=19> */
[----:B------:R-:W-:Y:S01]  /*1460*/  VIADD R27, R27, 0x4 ;  /* 0x000000041b1b7836 */ /* 0x000fe20000000000 */
[----:B--2---:R-:W-:-:S08]  /*1470*/  DFMA R18, R18, R24, R22 ;  /* 0x000000181212722b */ /* 0x004fd00000000016 */
[----:B---3--:R-:W-:-:S08]  /*1480*/  DFMA R8, R8, R10, R18 ;  /* 0x0000000a0808722b */ /* 0x008fd00000000012 */
[----:B----4-:R-:W-:-:S08]  /*1490*/  DFMA R4, R4, R6, R8 ;  /* 0x000000060404722b */ /* 0x010fd00000000008 */
[----:B-----5:R-:W-:-:S11]  /*14a0*/  DFMA R22, R12, R14, R4 ;  /* 0x0000000e0c16722b */ /* 0x020fd60000000004 */
.L_x_20:
[----:B------:R-:W-:Y:S05]  /*14b0*/  BSYNC.RECONVERGENT B1 ;  /* 0x0000000000017941 */ /* 0x000fea0003800200 */
.L_x_19:
[----:B------:R-:W-:Y:S05]  /*14c0*/  @!P1 BRA `(.L_x_11) ;  /* 0x00000000004c9947 */ /* 0x000fea0003800000 */
[----:B------:R-:W0:Y:S01]  /*14d0*/  LDC.64 R6, c[0x0][0x390] ;  /* 0x0000e400ff067b82 */ /* 0x000e220000000a00 */
[----:B------:R-:W-:-:S07]  /*14e0*/  IMAD.MOV R8, RZ, RZ, -R3 ;  /* 0x000000ffff087224 */ /* 0x000fce00078e0a03 */
[----:B------:R-:W1:Y:S01]  /*14f0*/  LDC.64 R4, c[0x0][0x388] ;  /* 0x0000e200ff047b82 */ /* 0x000e620000000a00 */
[----:B0-----:R-:W-:-:S04]  /*1500*/  IMAD.WIDE.U32 R6, R27, 0x8, R6 ;  /* 0x000000081b067825 */ /* 0x001fc800078e0006 */
[----:B------:R-:W-:Y:S01]  /*1510*/  IMAD.MOV.U32 R10, RZ, RZ, R7 ;  /* 0x000000ffff0a7224 */ /* 0x000fe200078e0007 */
[----:B------:R-:W-:Y:S01]  /*1520*/  MOV R9, R6 ;  /* 0x0000000600097202 */ /* 0x000fe20000000f00 */
[----:B------:R-:W-:-:S07]  /*1530*/  IMAD R27, R0, UR8, R27 ;  /* 0x00000008001b7c24 */ /* 0x000fce000f8e021b */
.L_x_21:
        /* <DEDUP_REMOVED lines=12> */
.L_x_11:
[----:B------:R-:W-:Y:S05]  /*1600*/  BSYNC.RECONVERGENT B0 ;  /* 0x0000000000007941 */ /* 0x000fea0003800200 */
.L_x_10:
[----:B------:R-:W0:Y:S01]  /*1610*/  LDC.64 R4, c[0x0][0x388] ;  /* 0x0000e200ff047b82 */ /* 0x000e220000000a00 */
[----:B------:R-:W-:-:S04]  /*1620*/  IMAD R3, R0, UR8, R0 ;  /* 0x0000000800037c24 */ /* 0x000fc8000f8e0200 */
[----:B0-----:R-:W-:-:S03]  /*1630*/  IMAD.WIDE R4, R3, 0x8, R4 ;  /* 0x0000000803047825 */ /* 0x001fc600078e0204 */
[----:B------:R-:W0:Y:S03]  /*1640*/  LDC.64 R2, c[0x0][0x398] ;  /* 0x0000e600ff027b82 */ /* 0x000e260000000a00 */
[----:B------:R-:W2:Y:S01]  /*1650*/  LDG.E.64 R4, desc[UR6][R4.64] ;  /* 0x0000000604047981 */ /* 0x000ea2000c1e1b00 */
[----:B0-----:R-:W-:-:S06]  /*1660*/  IMAD.WIDE R2, R0, 0x8, R2 ;  /* 0x0000000800027825 */ /* 0x001fcc00078e0202 */
[----:B------:R-:W3:Y:S01]  /*1670*/  LDG.E.64 R2, desc[UR6][R2.64] ;  /* 0x0000000602027981 */ /* 0x000ee2000c1e1b00 */
[----:B------:R-:W-:Y:S01]  /*1680*/  IMAD.MOV.U32 R6, RZ, RZ, 0x1 ;  /* 0x00000001ff067424 */ /* 0x000fe200078e00ff */
[----:B------:R-:W-:Y:S01]  /*1690*/  BSSY.RECONVERGENT B0, `(.L_x_22) ;  /* 0x0000011000007945 */ /* 0x000fe20003800200 */
[----:B--2---:R-:W0:Y:S04]  /*16a0*/  MUFU.RCP64H R7, R5 ;  /* 0x0000000500077308 */ /* 0x004e280000001800 */
[----:B0-----:R-:W-:-:S08]  /*16b0*/  DFMA R8, -R4, R6, 1 ;  /* 0x3ff000000408742b */ /* 0x001fd00000000106 */
[----:B------:R-:W-:-:S08]  /*16c0*/  DFMA R8, R8, R8, R8 ;  /* 0x000000080808722b */ /* 0x000fd00000000008 */
[----:B------:R-:W-:Y:S02]  /*16d0*/  DFMA R8, R6, R8, R6 ;  /* 0x000000080608722b */ /* 0x000fe40000000006 */
[----:B---3--:R-:W-:-:S06]  /*16e0*/  DADD R6, R2, -R22 ;  /* 0x0000000002067229 */ /* 0x008fcc0000000816 */
[----:B------:R-:W-:-:S04]  /*16f0*/  DFMA R10, -R4, R8, 1 ;  /* 0x3ff00000040a742b */ /* 0x000fc80000000108 */
[----:B------:R-:W-:-:S04]  /*1700*/  FSETP.GEU.AND P1, PT, |R7|, 6.5827683646048100446e-37, PT ;  /* 0x036000000700780b */ /* 0x000fc80003f2e200 */
[----:B------:R-:W-:-:S08]  /*1710*/  DFMA R10, R8, R10, R8 ;  /* 0x0000000a080a722b */ /* 0x000fd00000000008 */
[----:B------:R-:W-:-:S08]  /*1720*/  DMUL R8, R6, R10 ;  /* 0x0000000a06087228 */ /* 0x000fd00000000000 */
[----:B------:R-:W-:-:S08]  /*1730*/  DFMA R12, -R4, R8, R6 ;  /* 0x00000008040c722b */ /* 0x000fd00000000106 */
[----:B------:R-:W-:-:S10]  /*1740*/  DFMA R2, R10, R12, R8 ;  /* 0x0000000c0a02722b */ /* 0x000fd40000000008 */
[----:B------:R-:W-:-:S05]  /*1750*/  FFMA R8, RZ, R5, R3 ;  /* 0x00000005ff087223 */ /* 0x000fca0000000003 */
[----:B------:R-:W-:-:S13]  /*1760*/  FSETP.GT.AND P0, PT, |R8|, 1.469367938527859385e-39, PT ;  /* 0x001000000800780b */ /* 0x000fda0003f04200 */
[----:B------:R-:W-:Y:S05]  /*1770*/  @P0 BRA P1, `(.L_x_23) ;  /* 0x0000000000080947 */ /* 0x000fea0000800000 */
[----:B------:R-:W-:-:S07]  /*1780*/  MOV R10, 0x17a0 ;  /* 0x000017a0000a7802 */ /* 0x000fce0000000f00 */
[----:B------:R-:W-:Y:S05]  /*1790*/  CALL.REL.NOINC `($__internal_0_$__cuda_sm20_div_rn_f64_full) ;  /* 0x0000000000147944 */ /* 0x000fea0003c00000 */
.L_x_23:
[----:B------:R-:W-:Y:S05]  /*17a0*/  BSYNC.RECONVERGENT B0 ;  /* 0x0000000000007941 */ /* 0x000fea0003800200 */
.L_x_22:
[----:B------:R-:W0:Y:S02]  /*17b0*/  LDC.64 R4, c[0x0][0x380] ;  /* 0x0000e000ff047b82 */ /* 0x000e240000000a00 */
[----:B0-----:R-:W-:-:S05]  /*17c0*/  IMAD.WIDE R4, R0, 0x8, R4 ;  /* 0x0000000800047825 */ /* 0x001fca00078e0204 */
[----:B------:R-:W-:Y:S01]  /*17d0*/  STG.E.64 desc[UR6][R4.64], R2 ;  /* 0x0000000204007986 */ /* 0x000fe2000c101b06 */
[----:B------:R-:W-:Y:S05]  /*17e0*/  EXIT ;  /* 0x000000000000794d */ /* 0x000fea0003800000 */
        .weak           $__internal_0_$__cuda_sm20_div_rn_f64_full
        .type           $__internal_0_$__cuda_sm20_div_rn_f64_full,@function
        .size           $__internal_0_$__cuda_sm20_div_rn_f64_full,(.L_x_30 - $__internal_0_$__cuda_sm20_div_rn_f64_full)
$__internal_0_$__cuda_sm20_div_rn_f64_full:
[C---:B------:R-:W-:Y:S01]  /*17f0*/  FSETP.GEU.AND P0, PT, |R5|.reuse, 1.469367938527859385e-39, PT ;  /* 0x001000000500780b */ /* 0x040fe20003f0e200 */
[----:B------:R-:W-:Y:S01]  /*1800*/  IMAD.MOV.U32 R16, RZ, RZ, 0x1 ;  /* 0x00000001ff107424 */ /* 0x000fe200078e00ff */
[----:B------:R-:W-:Y:S01]  /*1810*/  LOP3.LUT R2, R5, 0x800fffff, RZ, 0xc0, !PT ;  /* 0x800fffff05027812 */ /* 0x000fe200078ec0ff */
[----:B------:R-:W-:Y:S01]  /*1820*/  BSSY.RECONVERGENT B1, `(.L_x_24) ;  /* 0x0000055000017945 */ /* 0x000fe20003800200 */
[C---:B------:R-:W-:Y:S02]  /*1830*/  FSETP.GEU.AND P2, PT, |R7|.reuse, 1.469367938527859385e-39, PT ;  /* 0x001000000700780b */ /* 0x040fe40003f4e200 */
[----:B------:R-:W-:Y:S01]  /*1840*/  LOP3.LUT R3, R2, 0x3ff00000, RZ, 0xfc, !PT ;  /* 0x3ff0000002037812 */ /* 0x000fe200078efcff */
[----:B------:R-:W-:Y:S01]  /*1850*/  IMAD.MOV.U32 R2, RZ, RZ, R4 ;  /* 0x000000ffff027224 */ /* 0x000fe200078e0004 */
[----:B------:R-:W-:Y:S02]  /*1860*/  LOP3.LUT R11, R7, 0x7ff00000, RZ, 0xc0, !PT ;  /* 0x7ff00000070b7812 */ /* 0x000fe400078ec0ff */
[----:B------:R-:W-:-:S03]  /*1870*/  LOP3.LUT R14, R5, 0x7ff00000, RZ, 0xc0, !PT ;  /* 0x7ff00000050e7812 */ /* 0x000fc600078ec0ff */
[----:B------:R-:W-:Y:S01]  /*1880*/  @!P0 DMUL R2, R4, 8.98846567431157953865e+307 ;  /* 0x7fe0000004028828 */ /* 0x000fe20000000000 */
[----:B------:R-:W-:-:S03]  /*1890*/  ISETP.GE.U32.AND P1, PT, R11, R14, PT ;  /* 0x0000000e0b00720c */ /* 0x000fc60003f26070 */
[----:B------:R-:W-:Y:S01]  /*18a0*/  @!P2 LOP3.LUT R12, R5, 0x7ff00000, RZ, 0xc0, !PT ;  /* 0x7ff00000050ca812 */ /* 0x000fe200078ec0ff */
[----:B------:R-:W-:Y:S01]  /*18b0*/  @!P2 IMAD.MOV.U32 R18, RZ, RZ, RZ ;  /* 0x000000ffff12a224 */ /* 0x000fe200078e00ff */
[----:B------:R-:W0:Y:S02]  /*18c0*/  MUFU.RCP64H R17, R3 ;  /* 0x0000000300117308 */ /* 0x000e240000001800 */
[----:B------:R-:W-:Y:S01]  /*18d0*/  @!P2 ISETP.GE.U32.AND P3, PT, R11, R12, PT ;  /* 0x0000000c0b00a20c */ /* 0x000fe20003f66070 */
[----:B------:R-:W-:-:S05]  /*18e0*/  IMAD.MOV.U32 R12, RZ, RZ, 0x1ca00000 ;  /* 0x1ca00000ff0c7424 */ /* 0x000fca00078e00ff */
[----:B------:R-:W-:-:S04]  /*18f0*/  @!P2 SEL R13, R12, 0x63400000, !P3 ;  /* 0x634000000c0da807 */ /* 0x000fc80005800000 */
[----:B------:R-:W-:-:S04]  /*1900*/  @!P2 LOP3.LUT R13, R13, 0x80000000, R7, 0xf8, !PT ;  /* 0x800000000d0da812 */ /* 0x000fc800078ef807 */
[----:B------:R-:W-:Y:S01]  /*1910*/  @!P2 LOP3.LUT R19, R13, 0x100000, RZ, 0xfc, !PT ;  /* 0x001000000d13a812 */ /* 0x000fe200078efcff */
[----:B0-----:R-:W-:-:S08]  /*1920*/  DFMA R8, R16, -R2, 1 ;  /* 0x3ff000001008742b */ /* 0x001fd00000000802 */
[----:B------:R-:W-:-:S08]  /*1930*/  DFMA R8, R8, R8, R8 ;  /* 0x000000080808722b */ /* 0x000fd00000000008 */
[----:B------:R-:W-:Y:S01]  /*1940*/  DFMA R16, R16, R8, R16 ;  /* 0x000000081010722b */ /* 0x000fe20000000010 */
[----:B------:R-:W-:Y:S01]  /*1950*/  SEL R9, R12, 0x63400000, !P1 ;  /* 0x634000000c097807 */ /* 0x000fe20004800000 */
[----:B------:R-:W-:-:S03]  /*1960*/  IMAD.MOV.U32 R8, RZ, RZ, R6 ;  /* 0x000000ffff087224 */ /* 0x000fc600078e0006 */
[----:B------:R-:W-:-:S03]  /*1970*/  LOP3.LUT R9, R9, 0x800fffff, R7, 0xf8, !PT ;  /* 0x800fffff09097812 */ /* 0x000fc600078ef807 */
[----:B------:R-:W-:-:S03]  /*1980*/  DFMA R20, R16, -R2, 1 ;  /* 0x3ff000001014742b */ /* 0x000fc60000000802 */
[----:B------:R-:W-:-:S05]  /*1990*/  @!P2 DFMA R8, R8, 2, -R18 ;  /* 0x400000000808a82b */ /* 0x000fca0000000812 */
[----:B------:R-:W-:Y:S01]  /*19a0*/  DFMA R16, R16, R20, R16 ;  /* 0x000000141010722b */ /* 0x000fe20000000010 */
[----:B------:R-:W-:Y:S01]  /*19b0*/  MOV R21, R11 ;  /* 0x0000000b00157202 */ /* 0x000fe20000000f00 */
[----:B------:R-:W-:Y:S01]  /*19c0*/  IMAD.MOV.U32 R20, RZ, RZ, R14 ;  /* 0x000000ffff147224 */ /* 0x000fe200078e000e */
[----:B------:R-:W-:Y:S02]  /*19d0*/  @!P0 LOP3.LUT R20, R3, 0x7ff00000, RZ, 0xc0, !PT ;  /* 0x7ff0000003148812 */ /* 0x000fe400078ec0ff */
[----:B------:R-:W-:-:S03]  /*19e0*/  @!P2 LOP3.LUT R21, R9, 0x7ff00000, RZ, 0xc0, !PT ;  /* 0x7ff000000915a812 */ /* 0x000fc600078ec0ff */
[----:B------:R-:W-:Y:S01]  /*19f0*/  DMUL R18, R16, R8 ;  /* 0x0000000810127228 */ /* 0x000fe20000000000 */
[----:B------:R-:W-:Y:S02]  /*1a00*/  VIADD R22, R20, 0xffffffff ;  /* 0xffffffff14167836 */ /* 0x000fe40000000000 */
[----:B------:R-:W-:-:S05]  /*1a10*/  VIADD R13, R21, 0xffffffff ;  /* 0xffffffff150d7836 */ /* 0x000fca0000000000 */
[----:B------:R-:W-:Y:S01]  /*1a20*/  ISETP.GT.U32.AND P0, PT, R13, 0x7feffffe, PT ;  /* 0x7feffffe0d00780c */ /* 0x000fe20003f04070 */
[----:B------:R-:W-:-:S03]  /*1a30*/  DFMA R14, R18, -R2, R8 ;  /* 0x80000002120e722b */ /* 0x000fc60000000008 */
[----:B------:R-:W-:-:S05]  /*1a40*/  ISETP.GT.U32.OR P0, PT, R22, 0x7feffffe, P0 ;  /* 0x7feffffe1600780c */ /* 0x000fca0000704470 */
[----:B------:R-:W-:-:S08]  /*1a50*/  DFMA R14, R16, R14, R18 ;  /* 0x0000000e100e722b */ /* 0x000fd00000000012 */
[----:B------:R-:W-:Y:S05]  /*1a60*/  @P0 BRA `(.L_x_25) ;  /* 0x00000000006c0947 */ /* 0x000fea0003800000 */
[----:B------:R-:W-:-:S04]  /*1a70*/  LOP3.LUT R16, R5, 0x7ff00000, RZ, 0xc0, !PT ;  /* 0x7ff0000005107812 */ /* 0x000fc800078ec0ff */
[CC--:B------:R-:W-:Y:S02]  /*1a80*/  VIADDMNMX R6, R11.reuse, -R16.reuse, 0xb9600000, !PT ;  /* 0xb96000000b067446 */ /* 0x0c0fe40007800910 */
[----:B------:R-:W-:Y:S02]  /*1a90*/  ISETP.GE.U32.AND P0, PT, R11, R16, PT ;  /* 0x000000100b00720c */ /* 0x000fe40003f06070 */
[----:B------:R-:W-:Y:S02]  /*1aa0*/  VIMNMX R6, PT, PT, R6, 0x46a00000, PT ;  /* 0x46a0000006067848 */ /* 0x000fe40003fe0100 */
[----:B------:R-:W-:-:S05]  /*1ab0*/  SEL R11, R12, 0x63400000, !P0 ;  /* 0x634000000c0b7807 */ /* 0x000fca0004000000 */
[----:B------:R-:W-:Y:S02]  /*1ac0*/  IMAD.IADD R11, R6, 0x1, -R11 ;  /* 0x00000001060b7824 */ /* 0x000fe400078e0a0b */
[----:B------:R-:W-:Y:S02]  /*1ad0*/  IMAD.MOV.U32 R6, RZ, RZ, RZ ;  /* 0x000000ffff067224 */ /* 0x000fe400078e00ff */
[----:B------:R-:W-:-:S06]  /*1ae0*/  VIADD R7, R11, 0x7fe00000 ;  /* 0x7fe000000b077836 */ /* 0x000fcc0000000000 */
[----:B------:R-:W-:-:S10]  /*1af0*/  DMUL R12, R14, R6 ;  /* 0x000000060e0c7228 */ /* 0x000fd40000000000 */
[----:B------:R-:W-:-:S13]  /*1b00*/  FSETP.GTU.AND P0, PT, |R13|, 1.469367938527859385e-39, PT ;  /* 0x001000000d00780b */ /* 0x000fda0003f0c200 */
[----:B------:R-:W-:Y:S05]  /*1b10*/  @P0 BRA `(.L_x_26) ;  /* 0x0000000000940947 */ /* 0x000fea0003800000 */
[----:B------:R-:W-:Y:S01]  /*1b20*/  DFMA R2, R14, -R2, R8 ;  /* 0x800000020e02722b */ /* 0x000fe20000000008 */
[----:B------:R-:W-:-:S09]  /*1b30*/  MOV R6, RZ ;  /* 0x000000ff00067202 */ /* 0x000fd20000000f00 */
[C---:B------:R-:W-:Y:S02]  /*1b40*/  FSETP.NEU.AND P0, PT, R3.reuse, RZ, PT ;  /* 0x000000ff0300720b */ /* 0x040fe40003f0d000 */
[----:B------:R-:W-:-:S04]  /*1b50*/  LOP3.LUT R5, R3, 0x80000000, R5, 0x48, !PT ;  /* 0x8000000003057812 */ /* 0x000fc800078e4805 */
[----:B------:R-:W-:-:S07]  /*1b60*/  LOP3.LUT R7, R5, R7, RZ, 0xfc, !PT ;  /* 0x0000000705077212 */ /* 0x000fce00078efcff */
[----:B------:R-:W-:Y:S05]  /*1b70*/  @!P0 BRA `(.L_x_26) ;  /* 0x00000000007c8947 */ /* 0x000fea0003800000 */
[----:B------:R-:W-:Y:S01]  /*1b80*/  IMAD.MOV R3, RZ, RZ, -R11 ;  /* 0x000000ffff037224 */ /* 0x000fe200078e0a0b */
[----:B------:R-:W-:Y:S01]  /*1b90*/  DMUL.RP R6, R14, R6 ;  /* 0x000000060e067228 */ /* 0x000fe20000008000 */
[----:B------:R-:W-:-:S06]  /*1ba0*/  IMAD.MOV.U32 R2, RZ, RZ, RZ ;  /* 0x000000ffff027224 */ /* 0x000fcc00078e00ff */
[----:B------:R-:W-:-:S03]  /*1bb0*/  DFMA R2, R12, -R2, R14 ;  /* 0x800000020c02722b */ /* 0x000fc6000000000e */
[----:B------:R-:W-:-:S03]  /*1bc0*/  LOP3.LUT R5, R7, R5, RZ, 0x3c, !PT ;  /* 0x0000000507057212 */ /* 0x000fc600078e3cff */
[----:B------:R-:W-:-:S04]  /*1bd0*/  IADD3 R2, PT, PT, -R11, -0x43300000, RZ ;  /* 0xbcd000000b027810 */ /* 0x000fc80007ffe1ff */
[----:B------:R-:W-:-:S04]  /*1be0*/  FSETP.NEU.AND P0, PT, |R3|, R2, PT ;  /* 0x000000020300720b */ /* 0x000fc80003f0d200 */
[----:B------:R-:W-:Y:S02]  /*1bf0*/  FSEL R12, R6, R12, !P0 ;  /* 0x0000000c060c7208 */ /* 0x000fe40004000000 */
[----:B------:R-:W-:Y:S01]  /*1c00*/  FSEL R13, R5, R13, !P0 ;  /* 0x0000000d050d7208 */ /* 0x000fe20004000000 */
[----:B------:R-:W-:Y:S06]  /*1c10*/  BRA `(.L_x_26) ;  /* 0x0000000000547947 */ /* 0x000fec0003800000 */
.L_x_25:
[----:B------:R-:W-:-:S14]  /*1c20*/  DSETP.NAN.AND P0, PT, R6, R6, PT ;  /* 0x000000060600722a */ /* 0x000fdc0003f08000 */
[----:B------:R-:W-:Y:S05]  /*1c30*/  @P0 BRA `(.L_x_27) ;  /* 0x0000000000440947 */ /* 0x000fea0003800000 */
[----:B------:R-:W-:-:S14]  /*1c40*/  DSETP.NAN.AND P0, PT, R4, R4, PT ;  /* 0x000000040400722a */ /* 0x000fdc0003f08000 */
[----:B------:R-:W-:Y:S05]  /*1c50*/  @P0 BRA `(.L_x_28) ;  /* 0x0000000000300947 */ /* 0x000fea0003800000 */
[----:B------:R-:W-:Y:S01]  /*1c60*/  ISETP.NE.AND P0, PT, R21, R20, PT ;  /* 0x000000141500720c */ /* 0x000fe20003f05270 */
[----:B------:R-:W-:Y:S02]  /*1c70*/  IMAD.MOV.U32 R12, RZ, RZ, 0x0 ;  /* 0x00000000ff0c7424 */ /* 0x000fe400078e00ff */
[----:B------:R-:W-:-:S10]  /*1c80*/  IMAD.MOV.U32 R13, RZ, RZ, -0x80000 ;  /* 0xfff80000ff0d7424 */ /* 0x000fd400078e00ff */
[----:B------:R-:W-:Y:S05]  /*1c90*/  @!P0 BRA `(.L_x_26) ;  /* 0x0000000000348947 */ /* 0x000fea0003800000 */
[----:B------:R-:W-:Y:S02]  /*1ca0*/  ISETP.NE.AND P0, PT, R21, 0x7ff00000, PT ;  /* 0x7ff000001500780c */ /* 0x000fe40003f05270 */
[----:B------:R-:W-:Y:S02]  /*1cb0*/  LOP3.LUT R13, R7, 0x80000000, R5, 0x48, !PT ;  /* 0x80000000070d7812 */ /* 0x000fe400078e4805 */
[----:B------:R-:W-:-:S13]  /*1cc0*/  ISETP.EQ.OR P0, PT, R20, RZ, !P0 ;  /* 0x000000ff1400720c */ /* 0x000fda0004702670 */
[----:B------:R-:W-:Y:S01]  /*1cd0*/  @P0 LOP3.LUT R2, R13, 0x7ff00000, RZ, 0xfc, !PT ;  /* 0x7ff000000d020812 */ /* 0x000fe200078efcff */
[----:B------:R-:W-:Y:S02]  /*1ce0*/  @!P0 IMAD.MOV.U32 R12, RZ, RZ, RZ ;  /* 0x000000ffff0c8224 */ /* 0x000fe400078e00ff */
[----:B------:R-:W-:Y:S01]  /*1cf0*/  @P0 IMAD.MOV.U32 R12, RZ, RZ, RZ ;  /* 0x000000ffff0c0224 */ /* 0x000fe200078e00ff */
[----:B------:R-:W-:Y:S01]  /*1d00*/  @P0 MOV R13, R2 ;  /* 0x00000002000d0202 */ /* 0x000fe20000000f00 */
[----:B------:R-:W-:Y:S06]  /*1d10*/  BRA `(.L_x_26) ;  /* 0x0000000000147947 */ /* 0x000fec0003800000 */
.L_x_28:
[----:B------:R-:W-:Y:S01]  /*1d20*/  LOP3.LUT R13, R5, 0x80000, RZ, 0xfc, !PT ;  /* 0x00080000050d7812 */ /* 0x000fe200078efcff */
[----:B------:R-:W-:Y:S01]  /*1d30*/  IMAD.MOV.U32 R12, RZ, RZ, R4 ;  /* 0x000000ffff0c7224 */ /* 0x000fe200078e0004 */
[----:B------:R-:W-:Y:S06]  /*1d40*/  BRA `(.L_x_26) ;  /* 0x0000000000087947 */ /* 0x000fec0003800000 */
.L_x_27:
[----:B------:R-:W-:Y:S01]  /*1d50*/  LOP3.LUT R13, R7, 0x80000, RZ, 0xfc, !PT ;  /* 0x00080000070d7812 */ /* 0x000fe200078efcff */
[----:B------:R-:W-:-:S07]  /*1d60*/  IMAD.MOV.U32 R12, RZ, RZ, R6 ;  /* 0x000000ffff0c7224 */ /* 0x000fce00078e0006 */
.L_x_26:
[----:B------:R-:W-:Y:S05]  /*1d70*/  BSYNC.RECONVERGENT B1 ;  /* 0x0000000000017941 */ /* 0x000fea0003800200 */
.L_x_24:
[----:B------:R-:W-:Y:S02]  /*1d80*/  IMAD.MOV.U32 R11, RZ, RZ, 0x0 ;  /* 0x00000000ff0b7424 */ /* 0x000fe400078e00ff */
[----:B------:R-:W-:Y:S02]  /*1d90*/  IMAD.MOV.U32 R2, RZ, RZ, R12 ;  /* 0x000000ffff027224 */ /* 0x000fe400078e000c */
[----:B------:R-:W-:Y:S01]  /*1da0*/  IMAD.MOV.U32 R3, RZ, RZ, R13 ;  /* 0x000000ffff037224 */ /* 0x000fe200078e000d */
[----:B------:R-:W-:Y:S06]  /*1db0*/  RET.REL.NODEC R10 `(_Z12jacobiKernelPdPKdS1_S1_i) ;  /* 0xffffffe00a907950 */ /* 0x000fec0003c3ffff */
.L_x_29:
[----:B------:R-:W-:-:S00]  /*1dc0*/  BRA `(.L_x_29) ;  /* 0xfffffffc00fc7947 */ /* 0x000fc0000383ffff */
[----:B------:R-:W-:-:S00]  /*1dd0*/  NOP ;  /* 0x0000000000007918 */ /* 0x000fc00000000000 */
        /* <DEDUP_REMOVED lines=10> */
.L_x_30:


//--------------------- .nv.shared.reserved.0     --------------------------
	.section	.nv.shared.reserved.0,"aw",@nobits
	.weak		__nv_reservedSMEM_offset_0_alias
	.size		__nv_reservedSMEM_offset_0_alias, 0, 64
	.other		__nv_reservedSMEM_offset_0_alias,@"STO_CUDA_RESERVED_SHARED STV_DEFAULT"
__nv_reservedSMEM_offset_0_alias:
	.zero		0
	.zero		64


//--------------------- .nv.constant0._Z12jacobiKernelPdPKdS1_S1_i --------------------------
	.section	.nv.constant0._Z12jacobiKernelPdPKdS1_S1_i,"a",@progbits
	.sectionflags	@""
	.align	4
.nv.constant0._Z12jacobiKernelPdPKdS1_S1_i:
	.zero		932


//--------------------- SYMBOLS --------------------------

	.type		.nv.reservedSmem.offset0,@object
	.size		.nv.reservedSmem.offset0,0x4
